//
// Generated by NVIDIA NVVM Compiler
//
// Compiler Build ID: CL-36424714
// Cuda compilation tools, release 13.0, V13.0.88
// Based on NVVM 20.0.0
//

.version 9.0
.target sm_100
.address_size 64

	// .globl	_Z6getSigPiS_S_S_ii
// _ZZ10ASPT_densePiS_S_S_S_S_S_E8shared_D has been demoted
// _ZZ10ASPT_densePiS_S_S_S_S_S_E12mapped_tiles has been demoted
.global .align 1 .b8 _ZN34_INTERNAL_4a4d7278_4_k_cu_e8bcbaae4cuda3std3__45__cpo5beginE[1];
.global .align 1 .b8 _ZN34_INTERNAL_4a4d7278_4_k_cu_e8bcbaae4cuda3std3__45__cpo3endE[1];
.global .align 1 .b8 _ZN34_INTERNAL_4a4d7278_4_k_cu_e8bcbaae4cuda3std3__45__cpo6cbeginE[1];
.global .align 1 .b8 _ZN34_INTERNAL_4a4d7278_4_k_cu_e8bcbaae4cuda3std3__45__cpo4cendE[1];
.global .align 1 .b8 _ZN34_INTERNAL_4a4d7278_4_k_cu_e8bcbaae4cuda3std3__45__cpo6rbeginE[1];
.global .align 1 .b8 _ZN34_INTERNAL_4a4d7278_4_k_cu_e8bcbaae4cuda3std3__45__cpo4rendE[1];
.global .align 1 .b8 _ZN34_INTERNAL_4a4d7278_4_k_cu_e8bcbaae4cuda3std3__45__cpo7crbeginE[1];
.global .align 1 .b8 _ZN34_INTERNAL_4a4d7278_4_k_cu_e8bcbaae4cuda3std3__45__cpo5crendE[1];
.global .align 1 .b8 _ZN34_INTERNAL_4a4d7278_4_k_cu_e8bcbaae4cuda3std3__436_GLOBAL__N__4a4d7278_4_k_cu_e8bcbaae6ignoreE[1];
.global .align 1 .b8 _ZN34_INTERNAL_4a4d7278_4_k_cu_e8bcbaae4cuda3std3__419piecewise_constructE[1];
.global .align 1 .b8 _ZN34_INTERNAL_4a4d7278_4_k_cu_e8bcbaae4cuda3std3__48in_placeE[1];
.global .align 1 .b8 _ZN34_INTERNAL_4a4d7278_4_k_cu_e8bcbaae4cuda3std3__420unreachable_sentinelE[1];
.global .align 1 .b8 _ZN34_INTERNAL_4a4d7278_4_k_cu_e8bcbaae4cuda3std3__47nulloptE[1];
.global .align 1 .b8 _ZN34_INTERNAL_4a4d7278_4_k_cu_e8bcbaae4cuda3std3__48unexpectE[1];
.global .align 1 .b8 _ZN34_INTERNAL_4a4d7278_4_k_cu_e8bcbaae4cuda3std6ranges3__45__cpo4swapE[1];
.global .align 1 .b8 _ZN34_INTERNAL_4a4d7278_4_k_cu_e8bcbaae4cuda3std6ranges3__45__cpo9iter_moveE[1];
.global .align 1 .b8 _ZN34_INTERNAL_4a4d7278_4_k_cu_e8bcbaae4cuda3std6ranges3__45__cpo5beginE[1];
.global .align 1 .b8 _ZN34_INTERNAL_4a4d7278_4_k_cu_e8bcbaae4cuda3std6ranges3__45__cpo3endE[1];
.global .align 1 .b8 _ZN34_INTERNAL_4a4d7278_4_k_cu_e8bcbaae4cuda3std6ranges3__45__cpo6cbeginE[1];
.global .align 1 .b8 _ZN34_INTERNAL_4a4d7278_4_k_cu_e8bcbaae4cuda3std6ranges3__45__cpo4cendE[1];
.global .align 1 .b8 _ZN34_INTERNAL_4a4d7278_4_k_cu_e8bcbaae4cuda3std6ranges3__45__cpo7advanceE[1];
.global .align 1 .b8 _ZN34_INTERNAL_4a4d7278_4_k_cu_e8bcbaae4cuda3std6ranges3__45__cpo9iter_swapE[1];
.global .align 1 .b8 _ZN34_INTERNAL_4a4d7278_4_k_cu_e8bcbaae4cuda3std6ranges3__45__cpo4nextE[1];
.global .align 1 .b8 _ZN34_INTERNAL_4a4d7278_4_k_cu_e8bcbaae4cuda3std6ranges3__45__cpo4prevE[1];
.global .align 1 .b8 _ZN34_INTERNAL_4a4d7278_4_k_cu_e8bcbaae4cuda3std6ranges3__45__cpo4dataE[1];
.global .align 1 .b8 _ZN34_INTERNAL_4a4d7278_4_k_cu_e8bcbaae4cuda3std6ranges3__45__cpo5cdataE[1];
.global .align 1 .b8 _ZN34_INTERNAL_4a4d7278_4_k_cu_e8bcbaae4cuda3std6ranges3__45__cpo4sizeE[1];
.global .align 1 .b8 _ZN34_INTERNAL_4a4d7278_4_k_cu_e8bcbaae4cuda3std6ranges3__45__cpo5ssizeE[1];
.global .align 1 .b8 _ZN34_INTERNAL_4a4d7278_4_k_cu_e8bcbaae4cuda3std6ranges3__45__cpo8distanceE[1];
.global .align 1 .b8 _ZN34_INTERNAL_4a4d7278_4_k_cu_e8bcbaae6thrust24THRUST_300001_SM_1000_NS8cuda_cub3parE[1];
.global .align 1 .b8 _ZN34_INTERNAL_4a4d7278_4_k_cu_e8bcbaae6thrust24THRUST_300001_SM_1000_NS8cuda_cub10par_nosyncE[1];
.global .align 1 .b8 _ZN34_INTERNAL_4a4d7278_4_k_cu_e8bcbaae6thrust24THRUST_300001_SM_1000_NS6system6detail10sequential3seqE[1];
.global .align 1 .b8 _ZN34_INTERNAL_4a4d7278_4_k_cu_e8bcbaae6thrust24THRUST_300001_SM_1000_NS6system3cpp3parE[1];
.global .align 1 .b8 _ZN34_INTERNAL_4a4d7278_4_k_cu_e8bcbaae6thrust24THRUST_300001_SM_1000_NS12placeholders2_1E[1];
.global .align 1 .b8 _ZN34_INTERNAL_4a4d7278_4_k_cu_e8bcbaae6thrust24THRUST_300001_SM_1000_NS12placeholders2_2E[1];
.global .align 1 .b8 _ZN34_INTERNAL_4a4d7278_4_k_cu_e8bcbaae6thrust24THRUST_300001_SM_1000_NS12placeholders2_3E[1];
.global .align 1 .b8 _ZN34_INTERNAL_4a4d7278_4_k_cu_e8bcbaae6thrust24THRUST_300001_SM_1000_NS12placeholders2_4E[1];
.global .align 1 .b8 _ZN34_INTERNAL_4a4d7278_4_k_cu_e8bcbaae6thrust24THRUST_300001_SM_1000_NS12placeholders2_5E[1];
.global .align 1 .b8 _ZN34_INTERNAL_4a4d7278_4_k_cu_e8bcbaae6thrust24THRUST_300001_SM_1000_NS12placeholders2_6E[1];
.global .align 1 .b8 _ZN34_INTERNAL_4a4d7278_4_k_cu_e8bcbaae6thrust24THRUST_300001_SM_1000_NS12placeholders2_7E[1];
.global .align 1 .b8 _ZN34_INTERNAL_4a4d7278_4_k_cu_e8bcbaae6thrust24THRUST_300001_SM_1000_NS12placeholders2_8E[1];
.global .align 1 .b8 _ZN34_INTERNAL_4a4d7278_4_k_cu_e8bcbaae6thrust24THRUST_300001_SM_1000_NS12placeholders2_9E[1];
.global .align 1 .b8 _ZN34_INTERNAL_4a4d7278_4_k_cu_e8bcbaae6thrust24THRUST_300001_SM_1000_NS12placeholders3_10E[1];
.global .align 1 .b8 _ZN34_INTERNAL_4a4d7278_4_k_cu_e8bcbaae6thrust24THRUST_300001_SM_1000_NS3seqE[1];
.global .align 1 .b8 _ZN34_INTERNAL_4a4d7278_4_k_cu_e8bcbaae6thrust24THRUST_300001_SM_1000_NS6deviceE[1];

.visible .entry _Z6getSigPiS_S_S_ii(
	.param .u64 .ptr .align 1 _Z6getSigPiS_S_S_ii_param_0,
	.param .u64 .ptr .align 1 _Z6getSigPiS_S_S_ii_param_1,
	.param .u64 .ptr .align 1 _Z6getSigPiS_S_S_ii_param_2,
	.param .u64 .ptr .align 1 _Z6getSigPiS_S_S_ii_param_3,
	.param .u32 _Z6getSigPiS_S_S_ii_param_4,
	.param .u32 _Z6getSigPiS_S_S_ii_param_5
)
{
	.reg .pred 	%p<15>;
	.reg .b32 	%r<185>;
	.reg .b64 	%rd<84>;

	ld.param.u64 	%rd7, [_Z6getSigPiS_S_S_ii_param_0];
	ld.param.u64 	%rd9, [_Z6getSigPiS_S_S_ii_param_1];
	ld.param.u64 	%rd10, [_Z6getSigPiS_S_S_ii_param_2];
	ld.param.u64 	%rd8, [_Z6getSigPiS_S_S_ii_param_3];
	ld.param.u32 	%r36, [_Z6getSigPiS_S_S_ii_param_4];
	ld.param.u32 	%r37, [_Z6getSigPiS_S_S_ii_param_5];
	cvta.to.global.u64 	%rd1, %rd10;
	cvta.to.global.u64 	%rd2, %rd9;
	mov.u32 	%r38, %ctaid.x;
	mov.u32 	%r39, %ntid.x;
	mov.u32 	%r40, %tid.x;
	mad.lo.s32 	%r1, %r38, %r39, %r40;
	setp.ge.s32 	%p1, %r1, %r37;
	setp.lt.s32 	%p2, %r36, 1;
	or.pred  	%p3, %p1, %p2;
	@%p3 bra 	$L__BB0_17;
	cvta.to.global.u64 	%rd11, %rd7;
	mul.wide.s32 	%rd12, %r1, 4;
	add.s64 	%rd3, %rd11, %rd12;
	mul.lo.s32 	%r2, %r36, %r1;
	add.s64 	%rd4, %rd2, 32;
	cvta.to.global.u64 	%rd5, %rd8;
	mov.b32 	%r171, 0;
$L__BB0_2:
	ld.global.u32 	%r176, [%rd3];
	ld.global.u32 	%r5, [%rd3+4];
	setp.ge.s32 	%p4, %r176, %r5;
	mov.b32 	%r184, 2147483647;
	@%p4 bra 	$L__BB0_16;
	mul.lo.s32 	%r6, %r171, %r37;
	add.s32 	%r45, %r176, 1;
	max.s32 	%r46, %r5, %r45;
	sub.s32 	%r7, %r46, %r176;
	and.b32  	%r8, %r7, 15;
	sub.s32 	%r47, %r176, %r46;
	setp.gt.u32 	%p5, %r47, -16;
	mov.b32 	%r184, 2147483647;
	@%p5 bra 	$L__BB0_6;
	and.b32  	%r49, %r7, -16;
	neg.s32 	%r172, %r49;
	mov.b32 	%r184, 2147483647;
$L__BB0_5:
	.pragma "nounroll";
	mul.wide.s32 	%rd13, %r176, 4;
	add.s64 	%rd14, %rd4, %rd13;
	ld.global.u32 	%r50, [%rd14+-32];
	add.s32 	%r51, %r50, %r6;
	mul.wide.s32 	%rd15, %r51, 4;
	add.s64 	%rd16, %rd1, %rd15;
	ld.global.u32 	%r52, [%rd16];
	min.s32 	%r53, %r184, %r52;
	ld.global.u32 	%r54, [%rd14+-28];
	add.s32 	%r55, %r54, %r6;
	mul.wide.s32 	%rd17, %r55, 4;
	add.s64 	%rd18, %rd1, %rd17;
	ld.global.u32 	%r56, [%rd18];
	min.s32 	%r57, %r53, %r56;
	ld.global.u32 	%r58, [%rd14+-24];
	add.s32 	%r59, %r58, %r6;
	mul.wide.s32 	%rd19, %r59, 4;
	add.s64 	%rd20, %rd1, %rd19;
	ld.global.u32 	%r60, [%rd20];
	min.s32 	%r61, %r57, %r60;
	ld.global.u32 	%r62, [%rd14+-20];
	add.s32 	%r63, %r62, %r6;
	mul.wide.s32 	%rd21, %r63, 4;
	add.s64 	%rd22, %rd1, %rd21;
	ld.global.u32 	%r64, [%rd22];
	min.s32 	%r65, %r61, %r64;
	ld.global.u32 	%r66, [%rd14+-16];
	add.s32 	%r67, %r66, %r6;
	mul.wide.s32 	%rd23, %r67, 4;
	add.s64 	%rd24, %rd1, %rd23;
	ld.global.u32 	%r68, [%rd24];
	min.s32 	%r69, %r65, %r68;
	ld.global.u32 	%r70, [%rd14+-12];
	add.s32 	%r71, %r70, %r6;
	mul.wide.s32 	%rd25, %r71, 4;
	add.s64 	%rd26, %rd1, %rd25;
	ld.global.u32 	%r72, [%rd26];
	min.s32 	%r73, %r69, %r72;
	ld.global.u32 	%r74, [%rd14+-8];
	add.s32 	%r75, %r74, %r6;
	mul.wide.s32 	%rd27, %r75, 4;
	add.s64 	%rd28, %rd1, %rd27;
	ld.global.u32 	%r76, [%rd28];
	min.s32 	%r77, %r73, %r76;
	ld.global.u32 	%r78, [%rd14+-4];
	add.s32 	%r79, %r78, %r6;
	mul.wide.s32 	%rd29, %r79, 4;
	add.s64 	%rd30, %rd1, %rd29;
	ld.global.u32 	%r80, [%rd30];
	min.s32 	%r81, %r77, %r80;
	ld.global.u32 	%r82, [%rd14];
	add.s32 	%r83, %r82, %r6;
	mul.wide.s32 	%rd31, %r83, 4;
	add.s64 	%rd32, %rd1, %rd31;
	ld.global.u32 	%r84, [%rd32];
	min.s32 	%r85, %r81, %r84;
	ld.global.u32 	%r86, [%rd14+4];
	add.s32 	%r87, %r86, %r6;
	mul.wide.s32 	%rd33, %r87, 4;
	add.s64 	%rd34, %rd1, %rd33;
	ld.global.u32 	%r88, [%rd34];
	min.s32 	%r89, %r85, %r88;
	ld.global.u32 	%r90, [%rd14+8];
	add.s32 	%r91, %r90, %r6;
	mul.wide.s32 	%rd35, %r91, 4;
	add.s64 	%rd36, %rd1, %rd35;
	ld.global.u32 	%r92, [%rd36];
	min.s32 	%r93, %r89, %r92;
	ld.global.u32 	%r94, [%rd14+12];
	add.s32 	%r95, %r94, %r6;
	mul.wide.s32 	%rd37, %r95, 4;
	add.s64 	%rd38, %rd1, %rd37;
	ld.global.u32 	%r96, [%rd38];
	min.s32 	%r97, %r93, %r96;
	ld.global.u32 	%r98, [%rd14+16];
	add.s32 	%r99, %r98, %r6;
	mul.wide.s32 	%rd39, %r99, 4;
	add.s64 	%rd40, %rd1, %rd39;
	ld.global.u32 	%r100, [%rd40];
	min.s32 	%r101, %r97, %r100;
	ld.global.u32 	%r102, [%rd14+20];
	add.s32 	%r103, %r102, %r6;
	mul.wide.s32 	%rd41, %r103, 4;
	add.s64 	%rd42, %rd1, %rd41;
	ld.global.u32 	%r104, [%rd42];
	min.s32 	%r105, %r101, %r104;
	ld.global.u32 	%r106, [%rd14+24];
	add.s32 	%r107, %r106, %r6;
	mul.wide.s32 	%rd43, %r107, 4;
	add.s64 	%rd44, %rd1, %rd43;
	ld.global.u32 	%r108, [%rd44];
	min.s32 	%r109, %r105, %r108;
	ld.global.u32 	%r110, [%rd14+28];
	add.s32 	%r111, %r110, %r6;
	mul.wide.s32 	%rd45, %r111, 4;
	add.s64 	%rd46, %rd1, %rd45;
	ld.global.u32 	%r112, [%rd46];
	min.s32 	%r184, %r109, %r112;
	add.s32 	%r176, %r176, 16;
	add.s32 	%r172, %r172, 16;
	setp.ne.s32 	%p6, %r172, 0;
	@%p6 bra 	$L__BB0_5;
$L__BB0_6:
	setp.eq.s32 	%p7, %r8, 0;
	@%p7 bra 	$L__BB0_16;
	and.b32  	%r19, %r7, 7;
	setp.lt.u32 	%p8, %r8, 8;
	@%p8 bra 	$L__BB0_9;
	mul.wide.s32 	%rd47, %r176, 4;
	add.s64 	%rd48, %rd2, %rd47;
	ld.global.u32 	%r114, [%rd48];
	add.s32 	%r115, %r114, %r6;
	mul.wide.s32 	%rd49, %r115, 4;
	add.s64 	%rd50, %rd1, %rd49;
	ld.global.u32 	%r116, [%rd50];
	min.s32 	%r117, %r184, %r116;
	ld.global.u32 	%r118, [%rd48+4];
	add.s32 	%r119, %r118, %r6;
	mul.wide.s32 	%rd51, %r119, 4;
	add.s64 	%rd52, %rd1, %rd51;
	ld.global.u32 	%r120, [%rd52];
	min.s32 	%r121, %r117, %r120;
	ld.global.u32 	%r122, [%rd48+8];
	add.s32 	%r123, %r122, %r6;
	mul.wide.s32 	%rd53, %r123, 4;
	add.s64 	%rd54, %rd1, %rd53;
	ld.global.u32 	%r124, [%rd54];
	min.s32 	%r125, %r121, %r124;
	ld.global.u32 	%r126, [%rd48+12];
	add.s32 	%r127, %r126, %r6;
	mul.wide.s32 	%rd55, %r127, 4;
	add.s64 	%rd56, %rd1, %rd55;
	ld.global.u32 	%r128, [%rd56];
	min.s32 	%r129, %r125, %r128;
	ld.global.u32 	%r130, [%rd48+16];
	add.s32 	%r131, %r130, %r6;
	mul.wide.s32 	%rd57, %r131, 4;
	add.s64 	%rd58, %rd1, %rd57;
	ld.global.u32 	%r132, [%rd58];
	min.s32 	%r133, %r129, %r132;
	ld.global.u32 	%r134, [%rd48+20];
	add.s32 	%r135, %r134, %r6;
	mul.wide.s32 	%rd59, %r135, 4;
	add.s64 	%rd60, %rd1, %rd59;
	ld.global.u32 	%r136, [%rd60];
	min.s32 	%r137, %r133, %r136;
	ld.global.u32 	%r138, [%rd48+24];
	add.s32 	%r139, %r138, %r6;
	mul.wide.s32 	%rd61, %r139, 4;
	add.s64 	%rd62, %rd1, %rd61;
	ld.global.u32 	%r140, [%rd62];
	min.s32 	%r141, %r137, %r140;
	ld.global.u32 	%r142, [%rd48+28];
	add.s32 	%r143, %r142, %r6;
	mul.wide.s32 	%rd63, %r143, 4;
	add.s64 	%rd64, %rd1, %rd63;
	ld.global.u32 	%r144, [%rd64];
	min.s32 	%r184, %r141, %r144;
	add.s32 	%r176, %r176, 8;
$L__BB0_9:
	setp.eq.s32 	%p9, %r19, 0;
	@%p9 bra 	$L__BB0_16;
	and.b32  	%r25, %r7, 3;
	setp.lt.u32 	%p10, %r19, 4;
	@%p10 bra 	$L__BB0_12;
	mul.wide.s32 	%rd65, %r176, 4;
	add.s64 	%rd66, %rd2, %rd65;
	ld.global.u32 	%r146, [%rd66];
	add.s32 	%r147, %r146, %r6;
	mul.wide.s32 	%rd67, %r147, 4;
	add.s64 	%rd68, %rd1, %rd67;
	ld.global.u32 	%r148, [%rd68];
	min.s32 	%r149, %r184, %r148;
	ld.global.u32 	%r150, [%rd66+4];
	add.s32 	%r151, %r150, %r6;
	mul.wide.s32 	%rd69, %r151, 4;
	add.s64 	%rd70, %rd1, %rd69;
	ld.global.u32 	%r152, [%rd70];
	min.s32 	%r153, %r149, %r152;
	ld.global.u32 	%r154, [%rd66+8];
	add.s32 	%r155, %r154, %r6;
	mul.wide.s32 	%rd71, %r155, 4;
	add.s64 	%rd72, %rd1, %rd71;
	ld.global.u32 	%r156, [%rd72];
	min.s32 	%r157, %r153, %r156;
	ld.global.u32 	%r158, [%rd66+12];
	add.s32 	%r159, %r158, %r6;
	mul.wide.s32 	%rd73, %r159, 4;
	add.s64 	%rd74, %rd1, %rd73;
	ld.global.u32 	%r160, [%rd74];
	min.s32 	%r184, %r157, %r160;
	add.s32 	%r176, %r176, 4;
$L__BB0_12:
	setp.eq.s32 	%p11, %r25, 0;
	@%p11 bra 	$L__BB0_16;
	mul.wide.s32 	%rd75, %r176, 4;
	add.s64 	%rd6, %rd2, %rd75;
	ld.global.u32 	%r161, [%rd6];
	add.s32 	%r162, %r161, %r6;
	mul.wide.s32 	%rd76, %r162, 4;
	add.s64 	%rd77, %rd1, %rd76;
	ld.global.u32 	%r163, [%rd77];
	min.s32 	%r184, %r184, %r163;
	setp.eq.s32 	%p12, %r25, 1;
	@%p12 bra 	$L__BB0_16;
	ld.global.u32 	%r164, [%rd6+4];
	add.s32 	%r165, %r164, %r6;
	mul.wide.s32 	%rd78, %r165, 4;
	add.s64 	%rd79, %rd1, %rd78;
	ld.global.u32 	%r166, [%rd79];
	min.s32 	%r184, %r184, %r166;
	setp.eq.s32 	%p13, %r25, 2;
	@%p13 bra 	$L__BB0_16;
	ld.global.u32 	%r167, [%rd6+8];
	add.s32 	%r168, %r167, %r6;
	mul.wide.s32 	%rd80, %r168, 4;
	add.s64 	%rd81, %rd1, %rd80;
	ld.global.u32 	%r169, [%rd81];
	min.s32 	%r184, %r184, %r169;
$L__BB0_16:
	add.s32 	%r170, %r171, %r2;
	mul.wide.s32 	%rd82, %r170, 4;
	add.s64 	%rd83, %rd5, %rd82;
	st.global.u32 	[%rd83], %r184;
	add.s32 	%r171, %r171, 1;
	setp.ne.s32 	%p14, %r171, %r36;
	@%p14 bra 	$L__BB0_2;
$L__BB0_17:
	ret;

}
	// .globl	_Z10getBucketsPiS_iiii
.visible .entry _Z10getBucketsPiS_iiii(
	.param .u64 .ptr .align 1 _Z10getBucketsPiS_iiii_param_0,
	.param .u64 .ptr .align 1 _Z10getBucketsPiS_iiii_param_1,
	.param .u32 _Z10getBucketsPiS_iiii_param_2,
	.param .u32 _Z10getBucketsPiS_iiii_param_3,
	.param .u32 _Z10getBucketsPiS_iiii_param_4,
	.param .u32 _Z10getBucketsPiS_iiii_param_5
)
{
	.reg .pred 	%p<20>;
	.reg .b32 	%r<188>;
	.reg .b64 	%rd<34>;

	ld.param.u64 	%rd8, [_Z10getBucketsPiS_iiii_param_0];
	ld.param.u64 	%rd9, [_Z10getBucketsPiS_iiii_param_1];
	ld.param.u32 	%r47, [_Z10getBucketsPiS_iiii_param_2];
	ld.param.u32 	%r44, [_Z10getBucketsPiS_iiii_param_3];
	ld.param.u32 	%r45, [_Z10getBucketsPiS_iiii_param_4];
	ld.param.u32 	%r46, [_Z10getBucketsPiS_iiii_param_5];
	cvta.to.global.u64 	%rd1, %rd8;
	cvta.to.global.u64 	%rd2, %rd9;
	mov.u32 	%r48, %ctaid.x;
	mov.u32 	%r49, %ntid.x;
	mov.u32 	%r50, %tid.x;
	mad.lo.s32 	%r1, %r48, %r49, %r50;
	setp.ge.s32 	%p1, %r1, %r47;
	@%p1 bra 	$L__BB1_27;
	div.s32 	%r2, %r44, %r45;
	setp.lt.s32 	%p2, %r2, 1;
	@%p2 bra 	$L__BB1_27;
	mul.lo.s32 	%r3, %r44, %r1;
	setp.lt.s32 	%p3, %r45, 1;
	mul.lo.s32 	%r4, %r2, %r1;
	@%p3 bra 	$L__BB1_16;
	and.b32  	%r5, %r45, 7;
	add.s32 	%r6, %r5, -1;
	and.b32  	%r7, %r45, 3;
	and.b32  	%r8, %r45, 2147483640;
	and.b32  	%r9, %r45, 1;
	neg.s32 	%r10, %r8;
	add.s64 	%rd3, %rd1, 16;
	mov.b32 	%r171, 0;
$L__BB1_4:
	setp.lt.u32 	%p12, %r45, 8;
	mad.lo.s32 	%r64, %r171, %r45, %r3;
	cvt.s64.s32 	%rd4, %r64;
	mov.b32 	%r178, 0;
	mov.u32 	%r183, %r45;
	@%p12 bra 	$L__BB1_7;
	shl.b64 	%rd18, %rd4, 2;
	add.s64 	%rd33, %rd3, %rd18;
	mov.u32 	%r172, %r10;
	mov.u32 	%r183, %r45;
$L__BB1_6:
	.pragma "nounroll";
	ld.global.u32 	%r65, [%rd33+-16];
	shl.b32 	%r66, %r183, 6;
	shr.s32 	%r67, %r183, 2;
	add.s32 	%r68, %r66, %r67;
	add.s32 	%r69, %r68, %r65;
	add.s32 	%r70, %r69, -1640531527;
	xor.b32  	%r71, %r70, %r183;
	ld.global.u32 	%r72, [%rd33+-12];
	shl.b32 	%r73, %r71, 6;
	shr.s32 	%r74, %r71, 2;
	add.s32 	%r75, %r73, %r74;
	add.s32 	%r76, %r75, %r72;
	add.s32 	%r77, %r76, -1640531527;
	xor.b32  	%r78, %r77, %r71;
	ld.global.u32 	%r79, [%rd33+-8];
	shl.b32 	%r80, %r78, 6;
	shr.s32 	%r81, %r78, 2;
	add.s32 	%r82, %r80, %r81;
	add.s32 	%r83, %r82, %r79;
	add.s32 	%r84, %r83, -1640531527;
	xor.b32  	%r85, %r84, %r78;
	ld.global.u32 	%r86, [%rd33+-4];
	shl.b32 	%r87, %r85, 6;
	shr.s32 	%r88, %r85, 2;
	add.s32 	%r89, %r87, %r88;
	add.s32 	%r90, %r89, %r86;
	add.s32 	%r91, %r90, -1640531527;
	xor.b32  	%r92, %r91, %r85;
	ld.global.u32 	%r93, [%rd33];
	shl.b32 	%r94, %r92, 6;
	shr.s32 	%r95, %r92, 2;
	add.s32 	%r96, %r94, %r95;
	add.s32 	%r97, %r96, %r93;
	add.s32 	%r98, %r97, -1640531527;
	xor.b32  	%r99, %r98, %r92;
	ld.global.u32 	%r100, [%rd33+4];
	shl.b32 	%r101, %r99, 6;
	shr.s32 	%r102, %r99, 2;
	add.s32 	%r103, %r101, %r102;
	add.s32 	%r104, %r103, %r100;
	add.s32 	%r105, %r104, -1640531527;
	xor.b32  	%r106, %r105, %r99;
	ld.global.u32 	%r107, [%rd33+8];
	shl.b32 	%r108, %r106, 6;
	shr.s32 	%r109, %r106, 2;
	add.s32 	%r110, %r108, %r109;
	add.s32 	%r111, %r110, %r107;
	add.s32 	%r112, %r111, -1640531527;
	xor.b32  	%r113, %r112, %r106;
	ld.global.u32 	%r114, [%rd33+12];
	shl.b32 	%r115, %r113, 6;
	shr.s32 	%r116, %r113, 2;
	add.s32 	%r117, %r115, %r116;
	add.s32 	%r118, %r117, %r114;
	add.s32 	%r119, %r118, -1640531527;
	xor.b32  	%r183, %r119, %r113;
	add.s32 	%r172, %r172, 8;
	add.s64 	%rd33, %rd33, 32;
	setp.ne.s32 	%p13, %r172, 0;
	mov.u32 	%r178, %r8;
	@%p13 bra 	$L__BB1_6;
$L__BB1_7:
	setp.eq.s32 	%p14, %r5, 0;
	@%p14 bra 	$L__BB1_15;
	setp.lt.u32 	%p15, %r6, 3;
	@%p15 bra 	$L__BB1_10;
	cvt.u64.u32 	%rd19, %r178;
	add.s64 	%rd20, %rd19, %rd4;
	shl.b64 	%rd21, %rd20, 2;
	add.s64 	%rd22, %rd1, %rd21;
	ld.global.u32 	%r121, [%rd22];
	shl.b32 	%r122, %r183, 6;
	shr.s32 	%r123, %r183, 2;
	add.s32 	%r124, %r122, %r123;
	add.s32 	%r125, %r124, %r121;
	add.s32 	%r126, %r125, -1640531527;
	xor.b32  	%r127, %r126, %r183;
	ld.global.u32 	%r128, [%rd22+4];
	shl.b32 	%r129, %r127, 6;
	shr.s32 	%r130, %r127, 2;
	add.s32 	%r131, %r129, %r130;
	add.s32 	%r132, %r131, %r128;
	add.s32 	%r133, %r132, -1640531527;
	xor.b32  	%r134, %r133, %r127;
	ld.global.u32 	%r135, [%rd22+8];
	shl.b32 	%r136, %r134, 6;
	shr.s32 	%r137, %r134, 2;
	add.s32 	%r138, %r136, %r137;
	add.s32 	%r139, %r138, %r135;
	add.s32 	%r140, %r139, -1640531527;
	xor.b32  	%r141, %r140, %r134;
	ld.global.u32 	%r142, [%rd22+12];
	shl.b32 	%r143, %r141, 6;
	shr.s32 	%r144, %r141, 2;
	add.s32 	%r145, %r143, %r144;
	add.s32 	%r146, %r145, %r142;
	add.s32 	%r147, %r146, -1640531527;
	xor.b32  	%r183, %r147, %r141;
	add.s32 	%r178, %r178, 4;
$L__BB1_10:
	setp.eq.s32 	%p16, %r7, 0;
	@%p16 bra 	$L__BB1_15;
	setp.eq.s32 	%p17, %r7, 1;
	@%p17 bra 	$L__BB1_13;
	cvt.u64.u32 	%rd23, %r178;
	add.s64 	%rd24, %rd23, %rd4;
	shl.b64 	%rd25, %rd24, 2;
	add.s64 	%rd26, %rd1, %rd25;
	ld.global.u32 	%r149, [%rd26];
	shl.b32 	%r150, %r183, 6;
	shr.s32 	%r151, %r183, 2;
	add.s32 	%r152, %r150, %r151;
	add.s32 	%r153, %r152, %r149;
	add.s32 	%r154, %r153, -1640531527;
	xor.b32  	%r155, %r154, %r183;
	ld.global.u32 	%r156, [%rd26+4];
	shl.b32 	%r157, %r155, 6;
	shr.s32 	%r158, %r155, 2;
	add.s32 	%r159, %r157, %r158;
	add.s32 	%r160, %r159, %r156;
	add.s32 	%r161, %r160, -1640531527;
	xor.b32  	%r183, %r161, %r155;
	add.s32 	%r178, %r178, 2;
$L__BB1_13:
	setp.eq.s32 	%p18, %r9, 0;
	@%p18 bra 	$L__BB1_15;
	cvt.u64.u32 	%rd27, %r178;
	add.s64 	%rd28, %rd27, %rd4;
	shl.b64 	%rd29, %rd28, 2;
	add.s64 	%rd30, %rd1, %rd29;
	ld.global.u32 	%r162, [%rd30];
	shl.b32 	%r163, %r183, 6;
	shr.s32 	%r164, %r183, 2;
	add.s32 	%r165, %r163, %r164;
	add.s32 	%r166, %r165, %r162;
	add.s32 	%r167, %r166, -1640531527;
	xor.b32  	%r183, %r167, %r183;
$L__BB1_15:
	abs.s32 	%r168, %r183;
	rem.s32 	%r169, %r168, %r46;
	add.s32 	%r170, %r171, %r4;
	mul.wide.s32 	%rd31, %r170, 4;
	add.s64 	%rd32, %rd2, %rd31;
	st.global.u32 	[%rd32], %r169;
	add.s32 	%r171, %r171, 1;
	setp.eq.s32 	%p19, %r171, %r2;
	@%p19 bra 	$L__BB1_27;
	bra.uni 	$L__BB1_4;
$L__BB1_16:
	neg.s32 	%r32, %r45;
	and.b32  	%r33, %r2, 7;
	setp.lt.u32 	%p4, %r2, 8;
	mov.b32 	%r186, 0;
	@%p4 bra 	$L__BB1_19;
	and.b32  	%r186, %r2, 2147483640;
	rem.s32 	%r35, %r32, %r46;
	mov.b32 	%r184, 0;
$L__BB1_18:
	.pragma "nounroll";
	add.s32 	%r53, %r184, %r4;
	mul.wide.s32 	%rd10, %r53, 4;
	add.s64 	%rd11, %rd2, %rd10;
	st.global.u32 	[%rd11], %r35;
	st.global.u32 	[%rd11+4], %r35;
	st.global.u32 	[%rd11+8], %r35;
	st.global.u32 	[%rd11+12], %r35;
	st.global.u32 	[%rd11+16], %r35;
	st.global.u32 	[%rd11+20], %r35;
	st.global.u32 	[%rd11+24], %r35;
	st.global.u32 	[%rd11+28], %r35;
	add.s32 	%r184, %r184, 8;
	setp.ne.s32 	%p5, %r184, %r186;
	@%p5 bra 	$L__BB1_18;
$L__BB1_19:
	setp.eq.s32 	%p6, %r33, 0;
	@%p6 bra 	$L__BB1_27;
	and.b32  	%r39, %r2, 3;
	setp.lt.u32 	%p7, %r33, 4;
	@%p7 bra 	$L__BB1_22;
	rem.s32 	%r54, %r32, %r46;
	add.s32 	%r55, %r186, %r4;
	mul.wide.s32 	%rd12, %r55, 4;
	add.s64 	%rd13, %rd2, %rd12;
	st.global.u32 	[%rd13], %r54;
	st.global.u32 	[%rd13+4], %r54;
	st.global.u32 	[%rd13+8], %r54;
	st.global.u32 	[%rd13+12], %r54;
	add.s32 	%r186, %r186, 4;
$L__BB1_22:
	setp.eq.s32 	%p8, %r39, 0;
	@%p8 bra 	$L__BB1_27;
	setp.eq.s32 	%p9, %r39, 1;
	@%p9 bra 	$L__BB1_25;
	rem.s32 	%r56, %r32, %r46;
	add.s32 	%r57, %r186, %r4;
	mul.wide.s32 	%rd14, %r57, 4;
	add.s64 	%rd15, %rd2, %rd14;
	st.global.u32 	[%rd15], %r56;
	st.global.u32 	[%rd15+4], %r56;
	add.s32 	%r186, %r186, 2;
$L__BB1_25:
	and.b32  	%r58, %r2, 1;
	setp.eq.b32 	%p10, %r58, 1;
	not.pred 	%p11, %p10;
	@%p11 bra 	$L__BB1_27;
	rem.s32 	%r59, %r32, %r46;
	add.s32 	%r60, %r186, %r4;
	mul.wide.s32 	%rd16, %r60, 4;
	add.s64 	%rd17, %rd2, %rd16;
	st.global.u32 	[%rd17], %r59;
$L__BB1_27:
	ret;

}
	// .globl	_Z2MMPiS_S_S_S_iii
.visible .entry _Z2MMPiS_S_S_S_iii(
	.param .u64 .ptr .align 1 _Z2MMPiS_S_S_S_iii_param_0,
	.param .u64 .ptr .align 1 _Z2MMPiS_S_S_S_iii_param_1,
	.param .u64 .ptr .align 1 _Z2MMPiS_S_S_S_iii_param_2,
	.param .u64 .ptr .align 1 _Z2MMPiS_S_S_S_iii_param_3,
	.param .u64 .ptr .align 1 _Z2MMPiS_S_S_S_iii_param_4,
	.param .u32 _Z2MMPiS_S_S_S_iii_param_5,
	.param .u32 _Z2MMPiS_S_S_S_iii_param_6,
	.param .u32 _Z2MMPiS_S_S_S_iii_param_7
)
{
	.reg .pred 	%p<11>;
	.reg .b32 	%r<134>;
	.reg .b64 	%rd<59>;

	ld.param.u64 	%rd6, [_Z2MMPiS_S_S_S_iii_param_0];
	ld.param.u64 	%rd8, [_Z2MMPiS_S_S_S_iii_param_1];
	ld.param.u64 	%rd9, [_Z2MMPiS_S_S_S_iii_param_2];
	ld.param.u64 	%rd10, [_Z2MMPiS_S_S_S_iii_param_3];
	ld.param.u64 	%rd7, [_Z2MMPiS_S_S_S_iii_param_4];
	ld.param.u32 	%r32, [_Z2MMPiS_S_S_S_iii_param_5];
	ld.param.u32 	%r31, [_Z2MMPiS_S_S_S_iii_param_7];
	cvta.to.global.u64 	%rd1, %rd9;
	cvta.to.global.u64 	%rd2, %rd10;
	cvta.to.global.u64 	%rd3, %rd8;
	mov.u32 	%r33, %tid.x;
	mov.u32 	%r34, %ntid.x;
	mov.u32 	%r35, %ctaid.x;
	mad.lo.s32 	%r1, %r34, %r35, %r33;
	mul.lo.s32 	%r36, %r31, %r32;
	setp.ge.s32 	%p1, %r1, %r36;
	@%p1 bra 	$L__BB2_14;
	cvta.to.global.u64 	%rd11, %rd6;
	div.s32 	%r2, %r1, %r31;
	mul.lo.s32 	%r38, %r2, %r31;
	sub.s32 	%r3, %r1, %r38;
	mul.wide.s32 	%rd12, %r2, 4;
	add.s64 	%rd13, %rd11, %rd12;
	ld.global.u32 	%r125, [%rd13];
	ld.global.u32 	%r5, [%rd13+4];
	setp.ge.s32 	%p2, %r125, %r5;
	mov.b32 	%r133, 0;
	@%p2 bra 	$L__BB2_13;
	add.s32 	%r41, %r125, 1;
	max.s32 	%r42, %r5, %r41;
	sub.s32 	%r6, %r42, %r125;
	and.b32  	%r7, %r6, 7;
	sub.s32 	%r43, %r125, %r42;
	setp.gt.u32 	%p3, %r43, -8;
	mov.b32 	%r133, 0;
	@%p3 bra 	$L__BB2_5;
	and.b32  	%r45, %r6, -8;
	neg.s32 	%r121, %r45;
	add.s64 	%rd4, %rd3, 16;
	add.s64 	%rd5, %rd1, 16;
	mov.b32 	%r133, 0;
$L__BB2_4:
	.pragma "nounroll";
	mul.wide.s32 	%rd14, %r125, 4;
	add.s64 	%rd15, %rd4, %rd14;
	add.s64 	%rd16, %rd5, %rd14;
	ld.global.u32 	%r46, [%rd15+-16];
	mad.lo.s32 	%r47, %r46, %r31, %r3;
	mul.wide.s32 	%rd17, %r47, 4;
	add.s64 	%rd18, %rd2, %rd17;
	ld.global.u32 	%r48, [%rd18];
	ld.global.u32 	%r49, [%rd16+-16];
	mad.lo.s32 	%r50, %r49, %r48, %r133;
	ld.global.u32 	%r51, [%rd15+-12];
	mad.lo.s32 	%r52, %r51, %r31, %r3;
	mul.wide.s32 	%rd19, %r52, 4;
	add.s64 	%rd20, %rd2, %rd19;
	ld.global.u32 	%r53, [%rd20];
	ld.global.u32 	%r54, [%rd16+-12];
	mad.lo.s32 	%r55, %r54, %r53, %r50;
	ld.global.u32 	%r56, [%rd15+-8];
	mad.lo.s32 	%r57, %r56, %r31, %r3;
	mul.wide.s32 	%rd21, %r57, 4;
	add.s64 	%rd22, %rd2, %rd21;
	ld.global.u32 	%r58, [%rd22];
	ld.global.u32 	%r59, [%rd16+-8];
	mad.lo.s32 	%r60, %r59, %r58, %r55;
	ld.global.u32 	%r61, [%rd15+-4];
	mad.lo.s32 	%r62, %r61, %r31, %r3;
	mul.wide.s32 	%rd23, %r62, 4;
	add.s64 	%rd24, %rd2, %rd23;
	ld.global.u32 	%r63, [%rd24];
	ld.global.u32 	%r64, [%rd16+-4];
	mad.lo.s32 	%r65, %r64, %r63, %r60;
	ld.global.u32 	%r66, [%rd15];
	mad.lo.s32 	%r67, %r66, %r31, %r3;
	mul.wide.s32 	%rd25, %r67, 4;
	add.s64 	%rd26, %rd2, %rd25;
	ld.global.u32 	%r68, [%rd26];
	ld.global.u32 	%r69, [%rd16];
	mad.lo.s32 	%r70, %r69, %r68, %r65;
	ld.global.u32 	%r71, [%rd15+4];
	mad.lo.s32 	%r72, %r71, %r31, %r3;
	mul.wide.s32 	%rd27, %r72, 4;
	add.s64 	%rd28, %rd2, %rd27;
	ld.global.u32 	%r73, [%rd28];
	ld.global.u32 	%r74, [%rd16+4];
	mad.lo.s32 	%r75, %r74, %r73, %r70;
	ld.global.u32 	%r76, [%rd15+8];
	mad.lo.s32 	%r77, %r76, %r31, %r3;
	mul.wide.s32 	%rd29, %r77, 4;
	add.s64 	%rd30, %rd2, %rd29;
	ld.global.u32 	%r78, [%rd30];
	ld.global.u32 	%r79, [%rd16+8];
	mad.lo.s32 	%r80, %r79, %r78, %r75;
	ld.global.u32 	%r81, [%rd15+12];
	mad.lo.s32 	%r82, %r81, %r31, %r3;
	mul.wide.s32 	%rd31, %r82, 4;
	add.s64 	%rd32, %rd2, %rd31;
	ld.global.u32 	%r83, [%rd32];
	ld.global.u32 	%r84, [%rd16+12];
	mad.lo.s32 	%r133, %r84, %r83, %r80;
	add.s32 	%r125, %r125, 8;
	add.s32 	%r121, %r121, 8;
	setp.ne.s32 	%p4, %r121, 0;
	@%p4 bra 	$L__BB2_4;
$L__BB2_5:
	setp.eq.s32 	%p5, %r7, 0;
	@%p5 bra 	$L__BB2_13;
	and.b32  	%r18, %r6, 3;
	setp.lt.u32 	%p6, %r7, 4;
	@%p6 bra 	$L__BB2_8;
	mul.wide.s32 	%rd33, %r125, 4;
	add.s64 	%rd34, %rd3, %rd33;
	ld.global.u32 	%r86, [%rd34];
	mad.lo.s32 	%r87, %r86, %r31, %r3;
	mul.wide.s32 	%rd35, %r87, 4;
	add.s64 	%rd36, %rd2, %rd35;
	ld.global.u32 	%r88, [%rd36];
	add.s64 	%rd37, %rd1, %rd33;
	ld.global.u32 	%r89, [%rd37];
	mad.lo.s32 	%r90, %r89, %r88, %r133;
	ld.global.u32 	%r91, [%rd34+4];
	mad.lo.s32 	%r92, %r91, %r31, %r3;
	mul.wide.s32 	%rd38, %r92, 4;
	add.s64 	%rd39, %rd2, %rd38;
	ld.global.u32 	%r93, [%rd39];
	ld.global.u32 	%r94, [%rd37+4];
	mad.lo.s32 	%r95, %r94, %r93, %r90;
	ld.global.u32 	%r96, [%rd34+8];
	mad.lo.s32 	%r97, %r96, %r31, %r3;
	mul.wide.s32 	%rd40, %r97, 4;
	add.s64 	%rd41, %rd2, %rd40;
	ld.global.u32 	%r98, [%rd41];
	ld.global.u32 	%r99, [%rd37+8];
	mad.lo.s32 	%r100, %r99, %r98, %r95;
	ld.global.u32 	%r101, [%rd34+12];
	mad.lo.s32 	%r102, %r101, %r31, %r3;
	mul.wide.s32 	%rd42, %r102, 4;
	add.s64 	%rd43, %rd2, %rd42;
	ld.global.u32 	%r103, [%rd43];
	ld.global.u32 	%r104, [%rd37+12];
	mad.lo.s32 	%r133, %r104, %r103, %r100;
	add.s32 	%r125, %r125, 4;
$L__BB2_8:
	setp.eq.s32 	%p7, %r18, 0;
	@%p7 bra 	$L__BB2_13;
	setp.eq.s32 	%p8, %r18, 1;
	@%p8 bra 	$L__BB2_11;
	mul.wide.s32 	%rd44, %r125, 4;
	add.s64 	%rd45, %rd3, %rd44;
	ld.global.u32 	%r106, [%rd45];
	mad.lo.s32 	%r107, %r106, %r31, %r3;
	mul.wide.s32 	%rd46, %r107, 4;
	add.s64 	%rd47, %rd2, %rd46;
	ld.global.u32 	%r108, [%rd47];
	add.s64 	%rd48, %rd1, %rd44;
	ld.global.u32 	%r109, [%rd48];
	mad.lo.s32 	%r110, %r109, %r108, %r133;
	ld.global.u32 	%r111, [%rd45+4];
	mad.lo.s32 	%r112, %r111, %r31, %r3;
	mul.wide.s32 	%rd49, %r112, 4;
	add.s64 	%rd50, %rd2, %rd49;
	ld.global.u32 	%r113, [%rd50];
	ld.global.u32 	%r114, [%rd48+4];
	mad.lo.s32 	%r133, %r114, %r113, %r110;
	add.s32 	%r125, %r125, 2;
$L__BB2_11:
	and.b32  	%r115, %r6, 1;
	setp.eq.b32 	%p9, %r115, 1;
	not.pred 	%p10, %p9;
	@%p10 bra 	$L__BB2_13;
	mul.wide.s32 	%rd51, %r125, 4;
	add.s64 	%rd52, %rd3, %rd51;
	ld.global.u32 	%r116, [%rd52];
	mad.lo.s32 	%r117, %r116, %r31, %r3;
	mul.wide.s32 	%rd53, %r117, 4;
	add.s64 	%rd54, %rd2, %rd53;
	ld.global.u32 	%r118, [%rd54];
	add.s64 	%rd55, %rd1, %rd51;
	ld.global.u32 	%r119, [%rd55];
	mad.lo.s32 	%r133, %r119, %r118, %r133;
$L__BB2_13:
	mad.lo.s32 	%r120, %r2, %r31, %r3;
	cvta.to.global.u64 	%rd56, %rd7;
	mul.wide.s32 	%rd57, %r120, 4;
	add.s64 	%rd58, %rd56, %rd57;
	st.global.u32 	[%rd58], %r133;
$L__BB2_14:
	ret;

}
	// .globl	_Z4SPMMPiS_S_S_S_S_
.visible .entry _Z4SPMMPiS_S_S_S_S_(
	.param .u64 .ptr .align 1 _Z4SPMMPiS_S_S_S_S__param_0,
	.param .u64 .ptr .align 1 _Z4SPMMPiS_S_S_S_S__param_1,
	.param .u64 .ptr .align 1 _Z4SPMMPiS_S_S_S_S__param_2,
	.param .u64 .ptr .align 1 _Z4SPMMPiS_S_S_S_S__param_3,
	.param .u64 .ptr .align 1 _Z4SPMMPiS_S_S_S_S__param_4,
	.param .u64 .ptr .align 1 _Z4SPMMPiS_S_S_S_S__param_5
)
{
	.reg .pred 	%p<9>;
	.reg .b32 	%r<82>;
	.reg .b64 	%rd<41>;

	ld.param.u64 	%rd10, [_Z4SPMMPiS_S_S_S_S__param_0];
	ld.param.u64 	%rd12, [_Z4SPMMPiS_S_S_S_S__param_1];
	ld.param.u64 	%rd13, [_Z4SPMMPiS_S_S_S_S__param_2];
	ld.param.u64 	%rd14, [_Z4SPMMPiS_S_S_S_S__param_3];
	ld.param.u64 	%rd15, [_Z4SPMMPiS_S_S_S_S__param_4];
	ld.param.u64 	%rd11, [_Z4SPMMPiS_S_S_S_S__param_5];
	cvta.to.global.u64 	%rd1, %rd14;
	cvta.to.global.u64 	%rd2, %rd15;
	cvta.to.global.u64 	%rd3, %rd13;
	cvta.to.global.u64 	%rd16, %rd12;
	mov.u32 	%r26, %ctaid.x;
	mov.u32 	%r27, %tid.x;
	shr.u32 	%r28, %r27, 5;
	and.b32  	%r1, %r27, 31;
	mul.wide.u32 	%rd17, %r26, 4;
	add.s64 	%rd18, %rd16, %rd17;
	ld.global.u32 	%r29, [%rd18+4];
	ld.global.u32 	%r30, [%rd18];
	sub.s32 	%r2, %r29, %r30;
	mad.lo.s32 	%r3, %r26, 21, %r28;
	mul.lo.s32 	%r31, %r2, %r28;
	mad.lo.s32 	%r4, %r30, 21, %r31;
	setp.lt.s32 	%p1, %r2, 1;
	@%p1 bra 	$L__BB3_11;
	cvta.to.global.u64 	%rd19, %rd11;
	shl.b32 	%r33, %r3, 5;
	or.b32  	%r34, %r33, %r1;
	mul.wide.u32 	%rd20, %r34, 4;
	add.s64 	%rd4, %rd19, %rd20;
	add.s64 	%rd5, %rd3, 8;
	add.s64 	%rd6, %rd1, 8;
	cvta.to.global.u64 	%rd7, %rd10;
	mov.b32 	%r76, 0;
$L__BB3_2:
	add.s32 	%r35, %r4, %r76;
	mul.wide.s32 	%rd21, %r35, 4;
	add.s64 	%rd22, %rd7, %rd21;
	ld.global.u32 	%r6, [%rd22];
	ld.global.u32 	%r7, [%rd22+4];
	setp.ge.s32 	%p2, %r6, %r7;
	@%p2 bra 	$L__BB3_10;
	ld.global.u32 	%r77, [%rd4];
	sub.s32 	%r36, %r7, %r6;
	and.b32  	%r9, %r36, 3;
	setp.eq.s32 	%p3, %r9, 0;
	mov.u32 	%r78, %r6;
	@%p3 bra 	$L__BB3_7;
	mul.wide.s32 	%rd23, %r6, 4;
	add.s64 	%rd8, %rd3, %rd23;
	ld.global.u32 	%r37, [%rd8];
	shl.b32 	%r38, %r37, 5;
	or.b32  	%r39, %r38, %r1;
	mul.wide.s32 	%rd24, %r39, 4;
	add.s64 	%rd25, %rd2, %rd24;
	ld.global.u32 	%r40, [%rd25];
	add.s64 	%rd9, %rd1, %rd23;
	ld.global.u32 	%r41, [%rd9];
	mad.lo.s32 	%r77, %r41, %r40, %r77;
	st.global.u32 	[%rd4], %r77;
	add.s32 	%r78, %r6, 1;
	setp.eq.s32 	%p4, %r9, 1;
	@%p4 bra 	$L__BB3_7;
	ld.global.u32 	%r42, [%rd8+4];
	shl.b32 	%r43, %r42, 5;
	or.b32  	%r44, %r43, %r1;
	mul.wide.s32 	%rd26, %r44, 4;
	add.s64 	%rd27, %rd2, %rd26;
	ld.global.u32 	%r45, [%rd27];
	ld.global.u32 	%r46, [%rd9+4];
	mad.lo.s32 	%r77, %r46, %r45, %r77;
	st.global.u32 	[%rd4], %r77;
	add.s32 	%r78, %r6, 2;
	setp.eq.s32 	%p5, %r9, 2;
	@%p5 bra 	$L__BB3_7;
	ld.global.u32 	%r47, [%rd8+8];
	shl.b32 	%r48, %r47, 5;
	or.b32  	%r49, %r48, %r1;
	mul.wide.s32 	%rd28, %r49, 4;
	add.s64 	%rd29, %rd2, %rd28;
	ld.global.u32 	%r50, [%rd29];
	ld.global.u32 	%r51, [%rd9+8];
	mad.lo.s32 	%r77, %r51, %r50, %r77;
	st.global.u32 	[%rd4], %r77;
	add.s32 	%r78, %r6, 3;
$L__BB3_7:
	sub.s32 	%r52, %r6, %r7;
	setp.gt.u32 	%p6, %r52, -4;
	@%p6 bra 	$L__BB3_10;
	sub.s32 	%r79, %r78, %r7;
$L__BB3_9:
	mul.wide.s32 	%rd30, %r78, 4;
	add.s64 	%rd31, %rd5, %rd30;
	add.s64 	%rd32, %rd6, %rd30;
	ld.global.u32 	%r53, [%rd31+-8];
	shl.b32 	%r54, %r53, 5;
	or.b32  	%r55, %r54, %r1;
	mul.wide.s32 	%rd33, %r55, 4;
	add.s64 	%rd34, %rd2, %rd33;
	ld.global.u32 	%r56, [%rd34];
	ld.global.u32 	%r57, [%rd32+-8];
	mad.lo.s32 	%r58, %r57, %r56, %r77;
	st.global.u32 	[%rd4], %r58;
	ld.global.u32 	%r59, [%rd31+-4];
	shl.b32 	%r60, %r59, 5;
	or.b32  	%r61, %r60, %r1;
	mul.wide.s32 	%rd35, %r61, 4;
	add.s64 	%rd36, %rd2, %rd35;
	ld.global.u32 	%r62, [%rd36];
	ld.global.u32 	%r63, [%rd32+-4];
	mad.lo.s32 	%r64, %r63, %r62, %r58;
	st.global.u32 	[%rd4], %r64;
	ld.global.u32 	%r65, [%rd31];
	shl.b32 	%r66, %r65, 5;
	or.b32  	%r67, %r66, %r1;
	mul.wide.s32 	%rd37, %r67, 4;
	add.s64 	%rd38, %rd2, %rd37;
	ld.global.u32 	%r68, [%rd38];
	ld.global.u32 	%r69, [%rd32];
	mad.lo.s32 	%r70, %r69, %r68, %r64;
	st.global.u32 	[%rd4], %r70;
	ld.global.u32 	%r71, [%rd31+4];
	shl.b32 	%r72, %r71, 5;
	or.b32  	%r73, %r72, %r1;
	mul.wide.s32 	%rd39, %r73, 4;
	add.s64 	%rd40, %rd2, %rd39;
	ld.global.u32 	%r74, [%rd40];
	ld.global.u32 	%r75, [%rd32+4];
	mad.lo.s32 	%r77, %r75, %r74, %r70;
	st.global.u32 	[%rd4], %r77;
	add.s32 	%r78, %r78, 4;
	add.s32 	%r79, %r79, 4;
	setp.ne.s32 	%p7, %r79, 0;
	@%p7 bra 	$L__BB3_9;
$L__BB3_10:
	add.s32 	%r76, %r76, 1;
	setp.ne.s32 	%p8, %r76, %r2;
	@%p8 bra 	$L__BB3_2;
$L__BB3_11:
	ret;

}
	// .globl	_Z14find_dense_GPUPiS_S_ii
.visible .entry _Z14find_dense_GPUPiS_S_ii(
	.param .u64 .ptr .align 1 _Z14find_dense_GPUPiS_S_ii_param_0,
	.param .u64 .ptr .align 1 _Z14find_dense_GPUPiS_S_ii_param_1,
	.param .u64 .ptr .align 1 _Z14find_dense_GPUPiS_S_ii_param_2,
	.param .u32 _Z14find_dense_GPUPiS_S_ii_param_3,
	.param .u32 _Z14find_dense_GPUPiS_S_ii_param_4
)
{
	.reg .pred 	%p<42>;
	.reg .b32 	%r<115>;
	.reg .b64 	%rd<49>;

	ld.param.u64 	%rd4, [_Z14find_dense_GPUPiS_S_ii_param_0];
	ld.param.u64 	%rd5, [_Z14find_dense_GPUPiS_S_ii_param_1];
	ld.param.u64 	%rd6, [_Z14find_dense_GPUPiS_S_ii_param_2];
	ld.param.u32 	%r27, [_Z14find_dense_GPUPiS_S_ii_param_3];
	ld.param.u32 	%r28, [_Z14find_dense_GPUPiS_S_ii_param_4];
	cvta.to.global.u64 	%rd1, %rd6;
	mov.u32 	%r29, %ctaid.x;
	mov.u32 	%r30, %ntid.x;
	mov.u32 	%r31, %tid.x;
	mad.lo.s32 	%r1, %r29, %r30, %r31;
	setp.ge.s32 	%p1, %r1, %r28;
	@%p1 bra 	$L__BB4_17;
	cvta.to.global.u64 	%rd7, %rd4;
	mul.wide.s32 	%rd8, %r1, 4;
	add.s64 	%rd2, %rd7, %rd8;
	ld.global.u32 	%r107, [%rd2];
	ld.global.u32 	%r32, [%rd2+4];
	setp.ge.s32 	%p2, %r107, %r32;
	@%p2 bra 	$L__BB4_4;
	cvta.to.global.u64 	%rd3, %rd5;
$L__BB4_3:
	mul.wide.s32 	%rd9, %r107, 4;
	add.s64 	%rd10, %rd3, %rd9;
	ld.global.u32 	%r33, [%rd10];
	mul.hi.s32 	%r34, %r33, 818089009;
	shr.u32 	%r35, %r34, 31;
	shr.s32 	%r36, %r34, 2;
	add.s32 	%r37, %r36, %r35;
	mad.lo.s32 	%r38, %r37, %r28, %r1;
	mul.wide.s32 	%rd11, %r38, 4;
	add.s64 	%rd12, %rd1, %rd11;
	ld.global.u32 	%r39, [%rd12];
	add.s32 	%r40, %r39, 1;
	st.global.u32 	[%rd12], %r40;
	add.s32 	%r107, %r107, 1;
	ld.global.u32 	%r41, [%rd2+4];
	setp.lt.s32 	%p3, %r107, %r41;
	@%p3 bra 	$L__BB4_3;
$L__BB4_4:
	mul.hi.s32 	%r42, %r27, 818089009;
	shr.u32 	%r43, %r42, 31;
	shr.s32 	%r44, %r42, 2;
	add.s32 	%r5, %r44, %r43;
	setp.lt.s32 	%p4, %r27, 21;
	@%p4 bra 	$L__BB4_17;
	add.s32 	%r46, %r5, -1;
	and.b32  	%r6, %r5, 15;
	setp.lt.u32 	%p5, %r46, 15;
	mov.b32 	%r111, 0;
	@%p5 bra 	$L__BB4_8;
	and.b32  	%r111, %r5, 134217712;
	neg.s32 	%r109, %r111;
	shl.b32 	%r9, %r28, 4;
	mul.wide.s32 	%rd15, %r28, 4;
	mov.u32 	%r108, %r1;
$L__BB4_7:
	.pragma "nounroll";
	mul.wide.s32 	%rd13, %r108, 4;
	add.s64 	%rd14, %rd1, %rd13;
	ld.global.u32 	%r47, [%rd14];
	setp.gt.s32 	%p6, %r47, 4;
	selp.u32 	%r48, 1, 0, %p6;
	st.global.u32 	[%rd14], %r48;
	add.s64 	%rd16, %rd14, %rd15;
	ld.global.u32 	%r49, [%rd16];
	setp.gt.s32 	%p7, %r49, 4;
	selp.u32 	%r50, 1, 0, %p7;
	st.global.u32 	[%rd16], %r50;
	add.s64 	%rd17, %rd16, %rd15;
	ld.global.u32 	%r51, [%rd17];
	setp.gt.s32 	%p8, %r51, 4;
	selp.u32 	%r52, 1, 0, %p8;
	st.global.u32 	[%rd17], %r52;
	add.s64 	%rd18, %rd17, %rd15;
	ld.global.u32 	%r53, [%rd18];
	setp.gt.s32 	%p9, %r53, 4;
	selp.u32 	%r54, 1, 0, %p9;
	st.global.u32 	[%rd18], %r54;
	add.s64 	%rd19, %rd18, %rd15;
	ld.global.u32 	%r55, [%rd19];
	setp.gt.s32 	%p10, %r55, 4;
	selp.u32 	%r56, 1, 0, %p10;
	st.global.u32 	[%rd19], %r56;
	add.s64 	%rd20, %rd19, %rd15;
	ld.global.u32 	%r57, [%rd20];
	setp.gt.s32 	%p11, %r57, 4;
	selp.u32 	%r58, 1, 0, %p11;
	st.global.u32 	[%rd20], %r58;
	add.s64 	%rd21, %rd20, %rd15;
	ld.global.u32 	%r59, [%rd21];
	setp.gt.s32 	%p12, %r59, 4;
	selp.u32 	%r60, 1, 0, %p12;
	st.global.u32 	[%rd21], %r60;
	add.s64 	%rd22, %rd21, %rd15;
	ld.global.u32 	%r61, [%rd22];
	setp.gt.s32 	%p13, %r61, 4;
	selp.u32 	%r62, 1, 0, %p13;
	st.global.u32 	[%rd22], %r62;
	add.s64 	%rd23, %rd22, %rd15;
	ld.global.u32 	%r63, [%rd23];
	setp.gt.s32 	%p14, %r63, 4;
	selp.u32 	%r64, 1, 0, %p14;
	st.global.u32 	[%rd23], %r64;
	add.s64 	%rd24, %rd23, %rd15;
	ld.global.u32 	%r65, [%rd24];
	setp.gt.s32 	%p15, %r65, 4;
	selp.u32 	%r66, 1, 0, %p15;
	st.global.u32 	[%rd24], %r66;
	add.s64 	%rd25, %rd24, %rd15;
	ld.global.u32 	%r67, [%rd25];
	setp.gt.s32 	%p16, %r67, 4;
	selp.u32 	%r68, 1, 0, %p16;
	st.global.u32 	[%rd25], %r68;
	add.s64 	%rd26, %rd25, %rd15;
	ld.global.u32 	%r69, [%rd26];
	setp.gt.s32 	%p17, %r69, 4;
	selp.u32 	%r70, 1, 0, %p17;
	st.global.u32 	[%rd26], %r70;
	add.s64 	%rd27, %rd26, %rd15;
	ld.global.u32 	%r71, [%rd27];
	setp.gt.s32 	%p18, %r71, 4;
	selp.u32 	%r72, 1, 0, %p18;
	st.global.u32 	[%rd27], %r72;
	add.s64 	%rd28, %rd27, %rd15;
	ld.global.u32 	%r73, [%rd28];
	setp.gt.s32 	%p19, %r73, 4;
	selp.u32 	%r74, 1, 0, %p19;
	st.global.u32 	[%rd28], %r74;
	add.s64 	%rd29, %rd28, %rd15;
	ld.global.u32 	%r75, [%rd29];
	setp.gt.s32 	%p20, %r75, 4;
	selp.u32 	%r76, 1, 0, %p20;
	st.global.u32 	[%rd29], %r76;
	add.s64 	%rd30, %rd29, %rd15;
	ld.global.u32 	%r77, [%rd30];
	setp.gt.s32 	%p21, %r77, 4;
	selp.u32 	%r78, 1, 0, %p21;
	st.global.u32 	[%rd30], %r78;
	add.s32 	%r109, %r109, 16;
	add.s32 	%r108, %r108, %r9;
	setp.ne.s32 	%p22, %r109, 0;
	@%p22 bra 	$L__BB4_7;
$L__BB4_8:
	setp.eq.s32 	%p23, %r6, 0;
	@%p23 bra 	$L__BB4_17;
	and.b32  	%r15, %r5, 7;
	setp.lt.u32 	%p24, %r6, 8;
	@%p24 bra 	$L__BB4_11;
	mad.lo.s32 	%r79, %r111, %r28, %r1;
	mul.wide.s32 	%rd31, %r79, 4;
	add.s64 	%rd32, %rd1, %rd31;
	ld.global.u32 	%r80, [%rd32];
	setp.gt.s32 	%p25, %r80, 4;
	selp.u32 	%r81, 1, 0, %p25;
	st.global.u32 	[%rd32], %r81;
	mul.wide.s32 	%rd33, %r28, 4;
	add.s64 	%rd34, %rd32, %rd33;
	ld.global.u32 	%r82, [%rd34];
	setp.gt.s32 	%p26, %r82, 4;
	selp.u32 	%r83, 1, 0, %p26;
	st.global.u32 	[%rd34], %r83;
	add.s64 	%rd35, %rd34, %rd33;
	ld.global.u32 	%r84, [%rd35];
	setp.gt.s32 	%p27, %r84, 4;
	selp.u32 	%r85, 1, 0, %p27;
	st.global.u32 	[%rd35], %r85;
	add.s64 	%rd36, %rd35, %rd33;
	ld.global.u32 	%r86, [%rd36];
	setp.gt.s32 	%p28, %r86, 4;
	selp.u32 	%r87, 1, 0, %p28;
	st.global.u32 	[%rd36], %r87;
	add.s64 	%rd37, %rd36, %rd33;
	ld.global.u32 	%r88, [%rd37];
	setp.gt.s32 	%p29, %r88, 4;
	selp.u32 	%r89, 1, 0, %p29;
	st.global.u32 	[%rd37], %r89;
	add.s64 	%rd38, %rd37, %rd33;
	ld.global.u32 	%r90, [%rd38];
	setp.gt.s32 	%p30, %r90, 4;
	selp.u32 	%r91, 1, 0, %p30;
	st.global.u32 	[%rd38], %r91;
	add.s64 	%rd39, %rd38, %rd33;
	ld.global.u32 	%r92, [%rd39];
	setp.gt.s32 	%p31, %r92, 4;
	selp.u32 	%r93, 1, 0, %p31;
	st.global.u32 	[%rd39], %r93;
	add.s64 	%rd40, %rd39, %rd33;
	ld.global.u32 	%r94, [%rd40];
	setp.gt.s32 	%p32, %r94, 4;
	selp.u32 	%r95, 1, 0, %p32;
	st.global.u32 	[%rd40], %r95;
	add.s32 	%r111, %r111, 8;
$L__BB4_11:
	setp.eq.s32 	%p33, %r15, 0;
	@%p33 bra 	$L__BB4_17;
	and.b32  	%r18, %r5, 3;
	setp.lt.u32 	%p34, %r15, 4;
	@%p34 bra 	$L__BB4_14;
	mad.lo.s32 	%r96, %r111, %r28, %r1;
	mul.wide.s32 	%rd41, %r96, 4;
	add.s64 	%rd42, %rd1, %rd41;
	ld.global.u32 	%r97, [%rd42];
	setp.gt.s32 	%p35, %r97, 4;
	selp.u32 	%r98, 1, 0, %p35;
	st.global.u32 	[%rd42], %r98;
	mul.wide.s32 	%rd43, %r28, 4;
	add.s64 	%rd44, %rd42, %rd43;
	ld.global.u32 	%r99, [%rd44];
	setp.gt.s32 	%p36, %r99, 4;
	selp.u32 	%r100, 1, 0, %p36;
	st.global.u32 	[%rd44], %r100;
	add.s64 	%rd45, %rd44, %rd43;
	ld.global.u32 	%r101, [%rd45];
	setp.gt.s32 	%p37, %r101, 4;
	selp.u32 	%r102, 1, 0, %p37;
	st.global.u32 	[%rd45], %r102;
	add.s64 	%rd46, %rd45, %rd43;
	ld.global.u32 	%r103, [%rd46];
	setp.gt.s32 	%p38, %r103, 4;
	selp.u32 	%r104, 1, 0, %p38;
	st.global.u32 	[%rd46], %r104;
	add.s32 	%r111, %r111, 4;
$L__BB4_14:
	setp.eq.s32 	%p39, %r18, 0;
	@%p39 bra 	$L__BB4_17;
	mad.lo.s32 	%r114, %r111, %r28, %r1;
	neg.s32 	%r113, %r18;
$L__BB4_16:
	.pragma "nounroll";
	mul.wide.s32 	%rd47, %r114, 4;
	add.s64 	%rd48, %rd1, %rd47;
	ld.global.u32 	%r105, [%rd48];
	setp.gt.s32 	%p40, %r105, 4;
	selp.u32 	%r106, 1, 0, %p40;
	st.global.u32 	[%rd48], %r106;
	add.s32 	%r114, %r114, %r28;
	add.s32 	%r113, %r113, 1;
	setp.ne.s32 	%p41, %r113, 0;
	@%p41 bra 	$L__BB4_16;
$L__BB4_17:
	ret;

}
	// .globl	_Z10ASPT_densePiS_S_S_S_S_S_
.visible .entry _Z10ASPT_densePiS_S_S_S_S_S_(
	.param .u64 .ptr .align 1 _Z10ASPT_densePiS_S_S_S_S_S__param_0,
	.param .u64 .ptr .align 1 _Z10ASPT_densePiS_S_S_S_S_S__param_1,
	.param .u64 .ptr .align 1 _Z10ASPT_densePiS_S_S_S_S_S__param_2,
	.param .u64 .ptr .align 1 _Z10ASPT_densePiS_S_S_S_S_S__param_3,
	.param .u64 .ptr .align 1 _Z10ASPT_densePiS_S_S_S_S_S__param_4,
	.param .u64 .ptr .align 1 _Z10ASPT_densePiS_S_S_S_S_S__param_5,
	.param .u64 .ptr .align 1 _Z10ASPT_densePiS_S_S_S_S_S__param_6
)
{
	.reg .pred 	%p<27>;
	.reg .b32 	%r<215>;
	.reg .b64 	%rd<77>;
	// demoted variable
	.shared .align 4 .b8 _ZZ10ASPT_densePiS_S_S_S_S_S_E8shared_D[31744];
	// demoted variable
	.shared .align 4 .b8 _ZZ10ASPT_densePiS_S_S_S_S_S_E12mapped_tiles[1024];
	ld.param.u64 	%rd13, [_Z10ASPT_densePiS_S_S_S_S_S__param_0];
	ld.param.u64 	%rd14, [_Z10ASPT_densePiS_S_S_S_S_S__param_1];
	ld.param.u64 	%rd15, [_Z10ASPT_densePiS_S_S_S_S_S__param_2];
	ld.param.u64 	%rd16, [_Z10ASPT_densePiS_S_S_S_S_S__param_3];
	ld.param.u64 	%rd17, [_Z10ASPT_densePiS_S_S_S_S_S__param_4];
	ld.param.u64 	%rd18, [_Z10ASPT_densePiS_S_S_S_S_S__param_5];
	cvta.to.global.u64 	%rd1, %rd18;
	cvta.to.global.u64 	%rd2, %rd15;
	cvta.to.global.u64 	%rd3, %rd16;
	cvta.to.global.u64 	%rd4, %rd17;
	cvta.to.global.u64 	%rd5, %rd13;
	cvta.to.global.u64 	%rd19, %rd14;
	mov.u32 	%r65, %ctaid.x;
	mov.u32 	%r66, %tid.x;
	shr.u32 	%r67, %r66, 5;
	and.b32  	%r1, %r66, 31;
	mul.wide.u32 	%rd20, %r65, 4;
	add.s64 	%rd21, %rd19, %rd20;
	ld.global.u32 	%r2, [%rd21+4];
	ld.global.u32 	%r3, [%rd21];
	sub.s32 	%r4, %r2, %r3;
	mad.lo.s32 	%r5, %r65, 21, %r67;
	mul.lo.s32 	%r6, %r3, 21;
	mul.lo.s32 	%r7, %r4, %r67;
	add.s32 	%r202, %r7, %r6;
	setp.gt.u32 	%p1, %r66, 31;
	@%p1 bra 	$L__BB5_2;
	shl.b32 	%r68, %r1, 2;
	mov.u32 	%r69, _ZZ10ASPT_densePiS_S_S_S_S_S_E12mapped_tiles;
	add.s32 	%r70, %r69, %r68;
	mov.b32 	%r71, 0;
	st.shared.u32 	[%r70], %r71;
	st.shared.u32 	[%r70+128], %r71;
	st.shared.u32 	[%r70+256], %r71;
	st.shared.u32 	[%r70+384], %r71;
	st.shared.u32 	[%r70+512], %r71;
	st.shared.u32 	[%r70+640], %r71;
	st.shared.u32 	[%r70+768], %r71;
	st.shared.u32 	[%r70+896], %r71;
$L__BB5_2:
	bar.sync 	0;
	add.s32 	%r9, %r4, -1;
	setp.lt.s32 	%p2, %r4, 2;
	@%p2 bra 	$L__BB5_24;
	add.s32 	%r74, %r4, -2;
	setp.lt.u32 	%p3, %r74, 3;
	mov.b32 	%r204, 0;
	@%p3 bra 	$L__BB5_18;
	and.b32  	%r204, %r9, -4;
	neg.s32 	%r203, %r204;
$L__BB5_5:
	mul.wide.s32 	%rd22, %r202, 4;
	add.s64 	%rd23, %rd5, %rd22;
	add.s64 	%rd6, %rd23, 8;
	ld.global.u32 	%r13, [%rd23];
	ld.global.u32 	%r14, [%rd23+4];
	mul.wide.s32 	%rd24, %r13, 4;
	add.s64 	%rd25, %rd4, %rd24;
	ld.global.u32 	%r15, [%rd25];
	setp.le.s32 	%p4, %r14, %r13;
	@%p4 bra 	$L__BB5_8;
	shl.b32 	%r76, %r15, 2;
	mov.u32 	%r77, _ZZ10ASPT_densePiS_S_S_S_S_S_E12mapped_tiles;
	add.s32 	%r16, %r77, %r76;
	ld.shared.u32 	%r78, [%r16];
	setp.ne.s32 	%p5, %r78, 0;
	@%p5 bra 	$L__BB5_8;
	mov.b32 	%r79, 1;
	st.shared.u32 	[%r16], %r79;
	add.s64 	%rd27, %rd2, %rd24;
	ld.global.u32 	%r80, [%rd27];
	shl.b32 	%r81, %r80, 5;
	or.b32  	%r82, %r81, %r1;
	mul.wide.s32 	%rd28, %r82, 4;
	add.s64 	%rd29, %rd1, %rd28;
	ld.global.u32 	%r83, [%rd29];
	shl.b32 	%r84, %r1, 2;
	shl.b32 	%r85, %r15, 7;
	or.b32  	%r86, %r85, %r84;
	mov.u32 	%r87, _ZZ10ASPT_densePiS_S_S_S_S_S_E8shared_D;
	add.s32 	%r88, %r87, %r86;
	st.shared.u32 	[%r88], %r83;
$L__BB5_8:
	ld.global.u32 	%r17, [%rd6];
	mul.wide.s32 	%rd30, %r14, 4;
	add.s64 	%rd31, %rd4, %rd30;
	ld.global.u32 	%r18, [%rd31];
	setp.le.s32 	%p6, %r17, %r14;
	@%p6 bra 	$L__BB5_11;
	shl.b32 	%r89, %r18, 2;
	mov.u32 	%r90, _ZZ10ASPT_densePiS_S_S_S_S_S_E12mapped_tiles;
	add.s32 	%r19, %r90, %r89;
	ld.shared.u32 	%r91, [%r19];
	setp.ne.s32 	%p7, %r91, 0;
	@%p7 bra 	$L__BB5_11;
	mov.b32 	%r92, 1;
	st.shared.u32 	[%r19], %r92;
	add.s64 	%rd33, %rd2, %rd30;
	ld.global.u32 	%r93, [%rd33];
	shl.b32 	%r94, %r93, 5;
	or.b32  	%r95, %r94, %r1;
	mul.wide.s32 	%rd34, %r95, 4;
	add.s64 	%rd35, %rd1, %rd34;
	ld.global.u32 	%r96, [%rd35];
	shl.b32 	%r97, %r1, 2;
	shl.b32 	%r98, %r18, 7;
	or.b32  	%r99, %r98, %r97;
	mov.u32 	%r100, _ZZ10ASPT_densePiS_S_S_S_S_S_E8shared_D;
	add.s32 	%r101, %r100, %r99;
	st.shared.u32 	[%r101], %r96;
$L__BB5_11:
	ld.global.u32 	%r20, [%rd6+4];
	mul.wide.s32 	%rd36, %r17, 4;
	add.s64 	%rd37, %rd4, %rd36;
	ld.global.u32 	%r21, [%rd37];
	setp.le.s32 	%p8, %r20, %r17;
	@%p8 bra 	$L__BB5_14;
	shl.b32 	%r102, %r21, 2;
	mov.u32 	%r103, _ZZ10ASPT_densePiS_S_S_S_S_S_E12mapped_tiles;
	add.s32 	%r22, %r103, %r102;
	ld.shared.u32 	%r104, [%r22];
	setp.ne.s32 	%p9, %r104, 0;
	@%p9 bra 	$L__BB5_14;
	mov.b32 	%r105, 1;
	st.shared.u32 	[%r22], %r105;
	add.s64 	%rd39, %rd2, %rd36;
	ld.global.u32 	%r106, [%rd39];
	shl.b32 	%r107, %r106, 5;
	or.b32  	%r108, %r107, %r1;
	mul.wide.s32 	%rd40, %r108, 4;
	add.s64 	%rd41, %rd1, %rd40;
	ld.global.u32 	%r109, [%rd41];
	shl.b32 	%r110, %r1, 2;
	shl.b32 	%r111, %r21, 7;
	or.b32  	%r112, %r111, %r110;
	mov.u32 	%r113, _ZZ10ASPT_densePiS_S_S_S_S_S_E8shared_D;
	add.s32 	%r114, %r113, %r112;
	st.shared.u32 	[%r114], %r109;
$L__BB5_14:
	ld.global.u32 	%r115, [%rd6+8];
	mul.wide.s32 	%rd42, %r20, 4;
	add.s64 	%rd43, %rd4, %rd42;
	ld.global.u32 	%r23, [%rd43];
	setp.le.s32 	%p10, %r115, %r20;
	@%p10 bra 	$L__BB5_17;
	shl.b32 	%r116, %r23, 2;
	mov.u32 	%r117, _ZZ10ASPT_densePiS_S_S_S_S_S_E12mapped_tiles;
	add.s32 	%r24, %r117, %r116;
	ld.shared.u32 	%r118, [%r24];
	setp.ne.s32 	%p11, %r118, 0;
	@%p11 bra 	$L__BB5_17;
	mov.b32 	%r119, 1;
	st.shared.u32 	[%r24], %r119;
	add.s64 	%rd45, %rd2, %rd42;
	ld.global.u32 	%r120, [%rd45];
	shl.b32 	%r121, %r120, 5;
	or.b32  	%r122, %r121, %r1;
	mul.wide.s32 	%rd46, %r122, 4;
	add.s64 	%rd47, %rd1, %rd46;
	ld.global.u32 	%r123, [%rd47];
	shl.b32 	%r124, %r1, 2;
	shl.b32 	%r125, %r23, 7;
	or.b32  	%r126, %r125, %r124;
	mov.u32 	%r127, _ZZ10ASPT_densePiS_S_S_S_S_S_E8shared_D;
	add.s32 	%r128, %r127, %r126;
	st.shared.u32 	[%r128], %r123;
$L__BB5_17:
	add.s32 	%r203, %r203, 4;
	add.s32 	%r202, %r202, 4;
	setp.ne.s32 	%p12, %r203, 0;
	@%p12 bra 	$L__BB5_5;
$L__BB5_18:
	and.b32  	%r29, %r9, 3;
	setp.eq.s32 	%p13, %r29, 0;
	@%p13 bra 	$L__BB5_24;
	add.s64 	%rd7, %rd5, 4;
	add.s32 	%r129, %r204, %r7;
	add.s32 	%r206, %r129, %r6;
	neg.s32 	%r205, %r29;
$L__BB5_20:
	.pragma "nounroll";
	mul.wide.s32 	%rd48, %r206, 4;
	add.s64 	%rd49, %rd7, %rd48;
	ld.global.u32 	%r34, [%rd49+-4];
	ld.global.u32 	%r130, [%rd49];
	mul.wide.s32 	%rd50, %r34, 4;
	add.s64 	%rd51, %rd4, %rd50;
	ld.global.u32 	%r35, [%rd51];
	setp.le.s32 	%p14, %r130, %r34;
	@%p14 bra 	$L__BB5_23;
	shl.b32 	%r131, %r35, 2;
	mov.u32 	%r132, _ZZ10ASPT_densePiS_S_S_S_S_S_E12mapped_tiles;
	add.s32 	%r36, %r132, %r131;
	ld.shared.u32 	%r133, [%r36];
	setp.ne.s32 	%p15, %r133, 0;
	@%p15 bra 	$L__BB5_23;
	mov.b32 	%r134, 1;
	st.shared.u32 	[%r36], %r134;
	add.s64 	%rd53, %rd2, %rd50;
	ld.global.u32 	%r135, [%rd53];
	shl.b32 	%r136, %r135, 5;
	or.b32  	%r137, %r136, %r1;
	mul.wide.s32 	%rd54, %r137, 4;
	add.s64 	%rd55, %rd1, %rd54;
	ld.global.u32 	%r138, [%rd55];
	shl.b32 	%r139, %r1, 2;
	shl.b32 	%r140, %r35, 7;
	or.b32  	%r141, %r140, %r139;
	mov.u32 	%r142, _ZZ10ASPT_densePiS_S_S_S_S_S_E8shared_D;
	add.s32 	%r143, %r142, %r141;
	st.shared.u32 	[%r143], %r138;
$L__BB5_23:
	add.s32 	%r206, %r206, 1;
	add.s32 	%r205, %r205, 1;
	setp.ne.s32 	%p16, %r205, 0;
	@%p16 bra 	$L__BB5_20;
$L__BB5_24:
	setp.lt.s32 	%p17, %r4, 2;
	bar.sync 	0;
	@%p17 bra 	$L__BB5_41;
	ld.param.u64 	%rd76, [_Z10ASPT_densePiS_S_S_S_S_S__param_6];
	shl.b32 	%r145, %r5, 5;
	or.b32  	%r146, %r145, %r1;
	cvta.to.global.u64 	%rd56, %rd76;
	mul.wide.u32 	%rd57, %r146, 4;
	add.s64 	%rd8, %rd56, %rd57;
	add.s32 	%r148, %r4, -2;
	and.b32  	%r39, %r9, 3;
	setp.lt.u32 	%p18, %r148, 3;
	mov.b32 	%r212, 0;
	@%p18 bra 	$L__BB5_36;
	add.s32 	%r207, %r7, %r6;
	and.b32  	%r212, %r9, -4;
	neg.s32 	%r208, %r212;
	add.s64 	%rd9, %rd5, 8;
$L__BB5_27:
	mul.wide.s32 	%rd58, %r207, 4;
	add.s64 	%rd10, %rd9, %rd58;
	ld.global.u32 	%r45, [%rd10+-8];
	ld.global.u32 	%r209, [%rd10+-4];
	setp.le.s32 	%p19, %r209, %r45;
	@%p19 bra 	$L__BB5_29;
	mul.wide.s32 	%rd59, %r45, 4;
	add.s64 	%rd60, %rd4, %rd59;
	ld.global.u32 	%r149, [%rd60];
	add.s64 	%rd61, %rd3, %rd59;
	ld.global.u32 	%r150, [%rd61];
	shl.b32 	%r151, %r149, 7;
	shl.b32 	%r152, %r1, 2;
	or.b32  	%r153, %r151, %r152;
	mov.u32 	%r154, _ZZ10ASPT_densePiS_S_S_S_S_S_E8shared_D;
	add.s32 	%r155, %r154, %r153;
	ld.shared.u32 	%r156, [%r155];
	ld.global.u32 	%r157, [%rd8];
	mad.lo.s32 	%r158, %r156, %r150, %r157;
	st.global.u32 	[%rd8], %r158;
	ld.global.u32 	%r209, [%rd10+-4];
$L__BB5_29:
	ld.global.u32 	%r210, [%rd10];
	setp.le.s32 	%p20, %r210, %r209;
	@%p20 bra 	$L__BB5_31;
	mul.wide.s32 	%rd62, %r209, 4;
	add.s64 	%rd63, %rd4, %rd62;
	ld.global.u32 	%r159, [%rd63];
	add.s64 	%rd64, %rd3, %rd62;
	ld.global.u32 	%r160, [%rd64];
	shl.b32 	%r161, %r159, 7;
	shl.b32 	%r162, %r1, 2;
	or.b32  	%r163, %r161, %r162;
	mov.u32 	%r164, _ZZ10ASPT_densePiS_S_S_S_S_S_E8shared_D;
	add.s32 	%r165, %r164, %r163;
	ld.shared.u32 	%r166, [%r165];
	ld.global.u32 	%r167, [%rd8];
	mad.lo.s32 	%r168, %r166, %r160, %r167;
	st.global.u32 	[%rd8], %r168;
	ld.global.u32 	%r210, [%rd10];
$L__BB5_31:
	ld.global.u32 	%r211, [%rd10+4];
	setp.le.s32 	%p21, %r211, %r210;
	@%p21 bra 	$L__BB5_33;
	mul.wide.s32 	%rd65, %r210, 4;
	add.s64 	%rd66, %rd4, %rd65;
	ld.global.u32 	%r169, [%rd66];
	add.s64 	%rd67, %rd3, %rd65;
	ld.global.u32 	%r170, [%rd67];
	shl.b32 	%r171, %r169, 7;
	shl.b32 	%r172, %r1, 2;
	or.b32  	%r173, %r171, %r172;
	mov.u32 	%r174, _ZZ10ASPT_densePiS_S_S_S_S_S_E8shared_D;
	add.s32 	%r175, %r174, %r173;
	ld.shared.u32 	%r176, [%r175];
	ld.global.u32 	%r177, [%rd8];
	mad.lo.s32 	%r178, %r176, %r170, %r177;
	st.global.u32 	[%rd8], %r178;
	ld.global.u32 	%r211, [%rd10+4];
$L__BB5_33:
	ld.global.u32 	%r179, [%rd10+8];
	setp.le.s32 	%p22, %r179, %r211;
	@%p22 bra 	$L__BB5_35;
	mul.wide.s32 	%rd68, %r211, 4;
	add.s64 	%rd69, %rd4, %rd68;
	ld.global.u32 	%r180, [%rd69];
	add.s64 	%rd70, %rd3, %rd68;
	ld.global.u32 	%r181, [%rd70];
	shl.b32 	%r182, %r180, 7;
	shl.b32 	%r183, %r1, 2;
	or.b32  	%r184, %r182, %r183;
	mov.u32 	%r185, _ZZ10ASPT_densePiS_S_S_S_S_S_E8shared_D;
	add.s32 	%r186, %r185, %r184;
	ld.shared.u32 	%r187, [%r186];
	ld.global.u32 	%r188, [%rd8];
	mad.lo.s32 	%r189, %r187, %r181, %r188;
	st.global.u32 	[%rd8], %r189;
$L__BB5_35:
	add.s32 	%r208, %r208, 4;
	add.s32 	%r207, %r207, 4;
	setp.ne.s32 	%p23, %r208, 0;
	@%p23 bra 	$L__BB5_27;
$L__BB5_36:
	setp.eq.s32 	%p24, %r39, 0;
	@%p24 bra 	$L__BB5_41;
	add.s64 	%rd11, %rd5, 4;
	add.s32 	%r190, %r212, %r7;
	add.s32 	%r214, %r190, %r6;
	neg.s32 	%r213, %r39;
$L__BB5_38:
	.pragma "nounroll";
	mul.wide.s32 	%rd71, %r214, 4;
	add.s64 	%rd72, %rd11, %rd71;
	ld.global.u32 	%r62, [%rd72+-4];
	ld.global.u32 	%r191, [%rd72];
	setp.le.s32 	%p25, %r191, %r62;
	@%p25 bra 	$L__BB5_40;
	mul.wide.s32 	%rd73, %r62, 4;
	add.s64 	%rd74, %rd4, %rd73;
	ld.global.u32 	%r192, [%rd74];
	add.s64 	%rd75, %rd3, %rd73;
	ld.global.u32 	%r193, [%rd75];
	shl.b32 	%r194, %r192, 7;
	shl.b32 	%r195, %r1, 2;
	or.b32  	%r196, %r194, %r195;
	mov.u32 	%r197, _ZZ10ASPT_densePiS_S_S_S_S_S_E8shared_D;
	add.s32 	%r198, %r197, %r196;
	ld.shared.u32 	%r199, [%r198];
	ld.global.u32 	%r200, [%rd8];
	mad.lo.s32 	%r201, %r199, %r193, %r200;
	st.global.u32 	[%rd8], %r201;
$L__BB5_40:
	add.s32 	%r214, %r214, 1;
	add.s32 	%r213, %r213, 1;
	setp.ne.s32 	%p26, %r213, 0;
	@%p26 bra 	$L__BB5_38;
$L__BB5_41:
	ret;

}
	// .globl	_Z11ASPT_sparsePiS_S_S_S_S_
.visible .entry _Z11ASPT_sparsePiS_S_S_S_S_(
	.param .u64 .ptr .align 1 _Z11ASPT_sparsePiS_S_S_S_S__param_0,
	.param .u64 .ptr .align 1 _Z11ASPT_sparsePiS_S_S_S_S__param_1,
	.param .u64 .ptr .align 1 _Z11ASPT_sparsePiS_S_S_S_S__param_2,
	.param .u64 .ptr .align 1 _Z11ASPT_sparsePiS_S_S_S_S__param_3,
	.param .u64 .ptr .align 1 _Z11ASPT_sparsePiS_S_S_S_S__param_4,
	.param .u64 .ptr .align 1 _Z11ASPT_sparsePiS_S_S_S_S__param_5
)
{
	.reg .pred 	%p<6>;
	.reg .b32 	%r<71>;
	.reg .b64 	%rd<44>;

	ld.param.u64 	%rd7, [_Z11ASPT_sparsePiS_S_S_S_S__param_0];
	ld.param.u64 	%rd8, [_Z11ASPT_sparsePiS_S_S_S_S__param_1];
	ld.param.u64 	%rd9, [_Z11ASPT_sparsePiS_S_S_S_S__param_2];
	ld.param.u64 	%rd10, [_Z11ASPT_sparsePiS_S_S_S_S__param_3];
	ld.param.u64 	%rd11, [_Z11ASPT_sparsePiS_S_S_S_S__param_4];
	ld.param.u64 	%rd6, [_Z11ASPT_sparsePiS_S_S_S_S__param_5];
	cvta.to.global.u64 	%rd1, %rd11;
	cvta.to.global.u64 	%rd2, %rd10;
	cvta.to.global.u64 	%rd3, %rd9;
	cvta.to.global.u64 	%rd12, %rd7;
	cvta.to.global.u64 	%rd13, %rd8;
	mov.u32 	%r23, %ctaid.x;
	mov.u32 	%r24, %tid.x;
	shr.u32 	%r25, %r24, 5;
	and.b32  	%r1, %r24, 31;
	mul.wide.u32 	%rd14, %r23, 4;
	add.s64 	%rd15, %rd13, %rd14;
	ld.global.u32 	%r26, [%rd15+4];
	ld.global.u32 	%r27, [%rd15];
	sub.s32 	%r28, %r26, %r27;
	mad.lo.s32 	%r2, %r23, 21, %r25;
	mad.lo.s32 	%r29, %r27, 21, %r28;
	mad.lo.s32 	%r30, %r28, %r25, %r29;
	mul.wide.s32 	%rd16, %r30, 4;
	add.s64 	%rd17, %rd12, %rd16;
	ld.global.u32 	%r3, [%rd17+-4];
	ld.global.u32 	%r4, [%rd17];
	setp.ge.s32 	%p1, %r3, %r4;
	@%p1 bra 	$L__BB6_7;
	cvta.to.global.u64 	%rd18, %rd6;
	shl.b32 	%r31, %r2, 5;
	or.b32  	%r32, %r31, %r1;
	mul.wide.u32 	%rd19, %r32, 4;
	add.s64 	%rd4, %rd18, %rd19;
	ld.global.u32 	%r66, [%rd4];
	sub.s32 	%r33, %r4, %r3;
	and.b32  	%r6, %r33, 3;
	setp.eq.s32 	%p2, %r6, 0;
	mov.u32 	%r67, %r3;
	@%p2 bra 	$L__BB6_4;
	neg.s32 	%r63, %r6;
	mov.u32 	%r67, %r3;
$L__BB6_3:
	.pragma "nounroll";
	mul.wide.s32 	%rd20, %r67, 4;
	add.s64 	%rd21, %rd3, %rd20;
	ld.global.u32 	%r34, [%rd21];
	mul.wide.s32 	%rd22, %r34, 4;
	add.s64 	%rd23, %rd2, %rd22;
	ld.global.u32 	%r35, [%rd23];
	shl.b32 	%r36, %r34, 5;
	or.b32  	%r37, %r36, %r1;
	mul.wide.s32 	%rd24, %r37, 4;
	add.s64 	%rd25, %rd1, %rd24;
	ld.global.u32 	%r38, [%rd25];
	mad.lo.s32 	%r66, %r38, %r35, %r66;
	st.global.u32 	[%rd4], %r66;
	add.s32 	%r67, %r67, 1;
	add.s32 	%r63, %r63, 1;
	setp.ne.s32 	%p3, %r63, 0;
	@%p3 bra 	$L__BB6_3;
$L__BB6_4:
	sub.s32 	%r39, %r3, %r4;
	setp.gt.u32 	%p4, %r39, -4;
	@%p4 bra 	$L__BB6_7;
	sub.s32 	%r68, %r67, %r4;
	add.s64 	%rd5, %rd3, 8;
$L__BB6_6:
	mul.wide.s32 	%rd26, %r67, 4;
	add.s64 	%rd27, %rd5, %rd26;
	ld.global.u32 	%r40, [%rd27+-8];
	mul.wide.s32 	%rd28, %r40, 4;
	add.s64 	%rd29, %rd2, %rd28;
	ld.global.u32 	%r41, [%rd29];
	shl.b32 	%r42, %r40, 5;
	or.b32  	%r43, %r42, %r1;
	mul.wide.s32 	%rd30, %r43, 4;
	add.s64 	%rd31, %rd1, %rd30;
	ld.global.u32 	%r44, [%rd31];
	mad.lo.s32 	%r45, %r44, %r41, %r66;
	st.global.u32 	[%rd4], %r45;
	ld.global.u32 	%r46, [%rd27+-4];
	mul.wide.s32 	%rd32, %r46, 4;
	add.s64 	%rd33, %rd2, %rd32;
	ld.global.u32 	%r47, [%rd33];
	shl.b32 	%r48, %r46, 5;
	or.b32  	%r49, %r48, %r1;
	mul.wide.s32 	%rd34, %r49, 4;
	add.s64 	%rd35, %rd1, %rd34;
	ld.global.u32 	%r50, [%rd35];
	mad.lo.s32 	%r51, %r50, %r47, %r45;
	st.global.u32 	[%rd4], %r51;
	ld.global.u32 	%r52, [%rd27];
	mul.wide.s32 	%rd36, %r52, 4;
	add.s64 	%rd37, %rd2, %rd36;
	ld.global.u32 	%r53, [%rd37];
	shl.b32 	%r54, %r52, 5;
	or.b32  	%r55, %r54, %r1;
	mul.wide.s32 	%rd38, %r55, 4;
	add.s64 	%rd39, %rd1, %rd38;
	ld.global.u32 	%r56, [%rd39];
	mad.lo.s32 	%r57, %r56, %r53, %r51;
	st.global.u32 	[%rd4], %r57;
	ld.global.u32 	%r58, [%rd27+4];
	mul.wide.s32 	%rd40, %r58, 4;
	add.s64 	%rd41, %rd2, %rd40;
	ld.global.u32 	%r59, [%rd41];
	shl.b32 	%r60, %r58, 5;
	or.b32  	%r61, %r60, %r1;
	mul.wide.s32 	%rd42, %r61, 4;
	add.s64 	%rd43, %rd1, %rd42;
	ld.global.u32 	%r62, [%rd43];
	mad.lo.s32 	%r66, %r62, %r59, %r57;
	st.global.u32 	[%rd4], %r66;
	add.s32 	%r67, %r67, 4;
	add.s32 	%r68, %r68, 4;
	setp.ne.s32 	%p5, %r68, 0;
	@%p5 bra 	$L__BB6_6;
$L__BB6_7:
	ret;

}
	// .globl	_ZN3cub18CUB_300001_SM_10006detail11EmptyKernelIvEEvv
.visible .entry _ZN3cub18CUB_300001_SM_10006detail11EmptyKernelIvEEvv()
{


	ret;

}


// ===== COMPILED SASS (sm_100) =====

	.target	sm_100

	.elftype	@"ET_EXEC"


//--------------------- .note.nv.tkinfo           --------------------------
	.section	.note.nv.tkinfo,"",@"SHT_NOTE"
	.sectionflags	@"SHF_NOTE_NV_TKINFO"
	.tkinfo
        /*0018*/ 	.word	0x00000002
        /*0030*/ 	.string	""
        /*0030*/ 	.string	"ptxas"
        /*0030*/ 	.string	"Cuda compilation tools, release 13.0, V13.0.88"
        /*0030*/ 	.string	"Build cuda_13.0.r13.0/compiler.36424714_0"
        /*0030*/ 	.string	"-arch sm_100 -m 64 "



//--------------------- .note.nv.cuinfo           --------------------------
	.section	.note.nv.cuinfo,"",@"SHT_NOTE"
	.sectionflags	@"SHF_NOTE_NV_CUINFO"
        /*0018*/ 	.short	0x0002
        /*001a*/ 	.short	0x0064
        /*001c*/ 	.short	0x0082
	.zero		2


//--------------------- .nv.info                  --------------------------
	.section	.nv.info,"",@"SHT_CUDA_INFO"
	.align	4


	//----- nvinfo : EIATTR_REGCOUNT
	.align		4
        /*0000*/ 	.byte	0x04, 0x2f
        /*0002*/ 	.short	(.L_46 - .L_45)
	.align		4
.L_45:
        /*0004*/ 	.word	index@(_Z6getSigPiS_S_S_ii)
        /*0008*/ 	.word	0x00000020


	//----- nvinfo : EIATTR_FRAME_SIZE
	.align		4
.L_46:
        /*000c*/ 	.byte	0x04, 0x11
        /*000e*/ 	.short	(.L_48 - .L_47)
	.align		4
.L_47:
        /*0010*/ 	.word	index@(_Z6getSigPiS_S_S_ii)
        /*0014*/ 	.word	0x00000000


	//----- nvinfo : EIATTR_REGCOUNT
	.align		4
.L_48:
        /*0018*/ 	.byte	0x04, 0x2f
        /*001a*/ 	.short	(.L_50 - .L_49)
	.align		4
.L_49:
        /*001c*/ 	.word	index@(_Z10getBucketsPiS_iiii)
        /*0020*/ 	.word	0x0000001b


	//----- nvinfo : EIATTR_FRAME_SIZE
	.align		4
.L_50:
        /*0024*/ 	.byte	0x04, 0x11
        /*0026*/ 	.short	(.L_52 - .L_51)
	.align		4
.L_51:
        /*0028*/ 	.word	index@(_Z10getBucketsPiS_iiii)
        /*002c*/ 	.word	0x00000000


	//----- nvinfo : EIATTR_REGCOUNT
	.align		4
.L_52:
        /*0030*/ 	.byte	0x04, 0x2f
        /*0032*/ 	.short	(.L_54 - .L_53)
	.align		4
.L_53:
        /*0034*/ 	.word	index@(_Z2MMPiS_S_S_S_iii)
        /*0038*/ 	.word	0x00000020


	//----- nvinfo : EIATTR_FRAME_SIZE
	.align		4
.L_54:
        /*003c*/ 	.byte	0x04, 0x11
        /*003e*/ 	.short	(.L_56 - .L_55)
	.align		4
.L_55:
        /*0040*/ 	.word	index@(_Z2MMPiS_S_S_S_iii)
        /*0044*/ 	.word	0x00000000


	//----- nvinfo : EIATTR_REGCOUNT
	.align		4
.L_56:
        /*0048*/ 	.byte	0x04, 0x2f
        /*004a*/ 	.short	(.L_58 - .L_57)
	.align		4
.L_57:
        /*004c*/ 	.word	index@(_Z4SPMMPiS_S_S_S_S_)
        /*0050*/ 	.word	0x0000001a


	//----- nvinfo : EIATTR_FRAME_SIZE
	.align		4
.L_58:
        /*0054*/ 	.byte	0x04, 0x11
        /*0056*/ 	.short	(.L_60 - .L_59)
	.align		4
.L_59:
        /*0058*/ 	.word	index@(_Z4SPMMPiS_S_S_S_S_)
        /*005c*/ 	.word	0x00000000


	//----- nvinfo : EIATTR_REGCOUNT
	.align		4
.L_60:
        /*0060*/ 	.byte	0x04, 0x2f
        /*0062*/ 	.short	(.L_62 - .L_61)
	.align		4
.L_61:
        /*0064*/ 	.word	index@(_Z14find_dense_GPUPiS_S_ii)
        /*0068*/ 	.word	0x0000001a


	//----- nvinfo : EIATTR_FRAME_SIZE
	.align		4
.L_62:
        /*006c*/ 	.byte	0x04, 0x11
        /*006e*/ 	.short	(.L_64 - .L_63)
	.align		4
.L_63:
        /*0070*/ 	.word	index@(_Z14find_dense_GPUPiS_S_ii)
        /*0074*/ 	.word	0x00000000


	//----- nvinfo : EIATTR_REGCOUNT
	.align		4
.L_64:
        /*0078*/ 	.byte	0x04, 0x2f
        /*007a*/ 	.short	(.L_66 - .L_65)
	.align		4
.L_65:
        /*007c*/ 	.word	index@(_Z10ASPT_densePiS_S_S_S_S_S_)
        /*0080*/ 	.word	0x00000020


	//----- nvinfo : EIATTR_FRAME_SIZE
	.align		4
.L_66:
        /*0084*/ 	.byte	0x04, 0x11
        /*0086*/ 	.short	(.L_68 - .L_67)
	.align		4
.L_67:
        /*0088*/ 	.word	index@(_Z10ASPT_densePiS_S_S_S_S_S_)
        /*008c*/ 	.word	0x00000000


	//----- nvinfo : EIATTR_REGCOUNT
	.align		4
.L_68:
        /*0090*/ 	.byte	0x04, 0x2f
        /*0092*/ 	.short	(.L_70 - .L_69)
	.align		4
.L_69:
        /*0094*/ 	.word	index@(_Z11ASPT_sparsePiS_S_S_S_S_)
        /*0098*/ 	.word	0x0000001a


	//----- nvinfo : EIATTR_FRAME_SIZE
	.align		4
.L_70:
        /*009c*/ 	.byte	0x04, 0x11
        /*009e*/ 	.short	(.L_72 - .L_71)
	.align		4
.L_71:
        /*00a0*/ 	.word	index@(_Z11ASPT_sparsePiS_S_S_S_S_)
        /*00a4*/ 	.word	0x00000000


	//----- nvinfo : EIATTR_REGCOUNT
	.align		4
.L_72:
        /*00a8*/ 	.byte	0x04, 0x2f
        /*00aa*/ 	.short	(.L_74 - .L_73)
	.align		4
.L_73:
        /*00ac*/ 	.word	index@(_ZN3cub18CUB_300001_SM_10006detail11EmptyKernelIvEEvv)
        /*00b0*/ 	.word	0x00000004


	//----- nvinfo : EIATTR_FRAME_SIZE
	.align		4
.L_74:
        /*00b4*/ 	.byte	0x04, 0x11
        /*00b6*/ 	.short	(.L_76 - .L_75)
	.align		4
.L_75:
        /*00b8*/ 	.word	index@(_ZN3cub18CUB_300001_SM_10006detail11EmptyKernelIvEEvv)
        /*00bc*/ 	.word	0x00000000


	//----- nvinfo : EIATTR_MIN_STACK_SIZE
	.align		4
.L_76:
        /*00c0*/ 	.byte	0x04, 0x12
        /*00c2*/ 	.short	(.L_78 - .L_77)
	.align		4
.L_77:
        /*00c4*/ 	.word	index@(_ZN3cub18CUB_300001_SM_10006detail11EmptyKernelIvEEvv)
        /*00c8*/ 	.word	0x00000000


	//----- nvinfo : EIATTR_MIN_STACK_SIZE
	.align		4
.L_78:
        /*00cc*/ 	.byte	0x04, 0x12
        /*00ce*/ 	.short	(.L_80 - .L_79)
	.align		4
.L_79:
        /*00d0*/ 	.word	index@(_Z11ASPT_sparsePiS_S_S_S_S_)
        /*00d4*/ 	.word	0x00000000


	//----- nvinfo : EIATTR_MIN_STACK_SIZE
	.align		4
.L_80:
        /*00d8*/ 	.byte	0x04, 0x12
        /*00da*/ 	.short	(.L_82 - .L_81)
	.align		4
.L_81:
        /*00dc*/ 	.word	index@(_Z10ASPT_densePiS_S_S_S_S_S_)
        /*00e0*/ 	.word	0x00000000


	//----- nvinfo : EIATTR_MIN_STACK_SIZE
	.align		4
.L_82:
        /*00e4*/ 	.byte	0x04, 0x12
        /*00e6*/ 	.short	(.L_84 - .L_83)
	.align		4
.L_83:
        /*00e8*/ 	.word	index@(_Z14find_dense_GPUPiS_S_ii)
        /*00ec*/ 	.word	0x00000000


	//----- nvinfo : EIATTR_MIN_STACK_SIZE
	.align		4
.L_84:
        /*00f0*/ 	.byte	0x04, 0x12
        /*00f2*/ 	.short	(.L_86 - .L_85)
	.align		4
.L_85:
        /*00f4*/ 	.word	index@(_Z4SPMMPiS_S_S_S_S_)
        /*00f8*/ 	.word	0x00000000


	//----- nvinfo : EIATTR_MIN_STACK_SIZE
	.align		4
.L_86:
        /*00fc*/ 	.byte	0x04, 0x12
        /*00fe*/ 	.short	(.L_88 - .L_87)
	.align		4
.L_87:
        /*0100*/ 	.word	index@(_Z2MMPiS_S_S_S_iii)
        /*0104*/ 	.word	0x00000000


	//----- nvinfo : EIATTR_MIN_STACK_SIZE
	.align		4
.L_88:
        /*0108*/ 	.byte	0x04, 0x12
        /*010a*/ 	.short	(.L_90 - .L_89)
	.align		4
.L_89:
        /*010c*/ 	.word	index@(_Z10getBucketsPiS_iiii)
        /*0110*/ 	.word	0x00000000


	//----- nvinfo : EIATTR_MIN_STACK_SIZE
	.align		4
.L_90:
        /*0114*/ 	.byte	0x04, 0x12
        /*0116*/ 	.short	(.L_92 - .L_91)
	.align		4
.L_91:
        /*0118*/ 	.word	index@(_Z6getSigPiS_S_S_ii)
        /*011c*/ 	.word	0x00000000
.L_92:


//--------------------- .nv.compat                --------------------------
	.section	.nv.compat,"",@"SHT_CUDA_COMPAT_INFO"
	.align	4
        /*0000*/ 	.byte	0x02, 0x09, 0x00, 0x00, 0x02, 0x02, 0x01, 0x00, 0x02, 0x05, 0x05, 0x00, 0x03, 0x07, 0x01, 0x01
        /*0010*/ 	.byte	0x02, 0x03, 0x00, 0x00, 0x02, 0x06, 0x01, 0x00, 0x04, 0x0b, 0x08, 0x00, 0x09, 0x00, 0x00, 0x00
        /*0020*/ 	.byte	0x00, 0x00, 0x00, 0x00


//--------------------- .nv.info._ZN3cub18CUB_300001_SM_10006detail11EmptyKernelIvEEvv --------------------------
	.section	.nv.info._ZN3cub18CUB_300001_SM_10006detail11EmptyKernelIvEEvv,"",@"SHT_CUDA_INFO"
	.sectionflags	@""
	.align	4


	//----- nvinfo : EIATTR_CUDA_API_VERSION
	.align		4
        /*0000*/ 	.byte	0x04, 0x37
        /*0002*/ 	.short	(.L_94 - .L_93)
.L_93:
        /*0004*/ 	.word	0x00000082


	//----- nvinfo : EIATTR_SPARSE_MMA_MASK
	.align		4
.L_94:
        /*0008*/ 	.byte	0x03, 0x50
        /*000a*/ 	.short	0x0000


	//----- nvinfo : EIATTR_MAXREG_COUNT
	.align		4
        /*000c*/ 	.byte	0x03, 0x1b
        /*000e*/ 	.short	0x00ff


	//----- nvinfo : EIATTR_MERCURY_ISA_VERSION
	.align		4
        /*0010*/ 	.byte	0x03, 0x5f
        /*0012*/ 	.short	0x0101


	//----- nvinfo : EIATTR_VRC_CTA_INIT_COUNT
	.align		4
        /*0014*/ 	.byte	0x02, 0x4a
	.zero		1
	.zero		1


	//----- nvinfo : EIATTR_EXIT_INSTR_OFFSETS
	.align		4
        /*0018*/ 	.byte	0x04, 0x1c
        /*001a*/ 	.short	(.L_96 - .L_95)


	//   ....[0]....
.L_95:
        /*001c*/ 	.word	0x00000010


	//----- nvinfo : EIATTR_SW_WAR
	.align		4
.L_96:
        /*0020*/ 	.byte	0x04, 0x36
        /*0022*/ 	.short	(.L_98 - .L_97)
.L_97:
        /*0024*/ 	.word	0x00000008
.L_98:


//--------------------- .nv.info._Z11ASPT_sparsePiS_S_S_S_S_ --------------------------
	.section	.nv.info._Z11ASPT_sparsePiS_S_S_S_S_,"",@"SHT_CUDA_INFO"
	.sectionflags	@""
	.align	4


	//----- nvinfo : EIATTR_CUDA_API_VERSION
	.align		4
        /*0000*/ 	.byte	0x04, 0x37
        /*0002*/ 	.short	(.L_100 - .L_99)
.L_99:
        /*0004*/ 	.word	0x00000082


	//----- nvinfo : EIATTR_KPARAM_INFO
	.align		4
.L_100:
        /*0008*/ 	.byte	0x04, 0x17
        /*000a*/ 	.short	(.L_102 - .L_101)
.L_101:
        /*000c*/ 	.word	0x00000000
        /*0010*/ 	.short	0x0005
        /*0012*/ 	.short	0x0028
        /*0014*/ 	.byte	0x00, 0xf5, 0x21, 0x00


	//----- nvinfo : EIATTR_KPARAM_INFO
	.align		4
.L_102:
        /*0018*/ 	.byte	0x04, 0x17
        /*001a*/ 	.short	(.L_104 - .L_103)
.L_103:
        /*001c*/ 	.word	0x00000000
        /*0020*/ 	.short	0x0004
        /*0022*/ 	.short	0x0020
        /*0024*/ 	.byte	0x00, 0xf5, 0x21, 0x00


	//----- nvinfo : EIATTR_KPARAM_INFO
	.align		4
.L_104:
        /*0028*/ 	.byte	0x04, 0x17
        /*002a*/ 	.short	(.L_106 - .L_105)
.L_105:
        /*002c*/ 	.word	0x00000000
        /*0030*/ 	.short	0x0003
        /*0032*/ 	.short	0x0018
        /*0034*/ 	.byte	0x00, 0xf5, 0x21, 0x00


	//----- nvinfo : EIATTR_KPARAM_INFO
	.align		4
.L_106:
        /*0038*/ 	.byte	0x04, 0x17
        /*003a*/ 	.short	(.L_108 - .L_107)
.L_107:
        /*003c*/ 	.word	0x00000000
        /*0040*/ 	.short	0x0002
        /*0042*/ 	.short	0x0010
        /*0044*/ 	.byte	0x00, 0xf5, 0x21, 0x00


	//----- nvinfo : EIATTR_KPARAM_INFO
	.align		4
.L_108:
        /*0048*/ 	.byte	0x04, 0x17
        /*004a*/ 	.short	(.L_110 - .L_109)
.L_109:
        /*004c*/ 	.word	0x00000000
        /*0050*/ 	.short	0x0001
        /*0052*/ 	.short	0x0008
        /*0054*/ 	.byte	0x00, 0xf5, 0x21, 0x00


	//----- nvinfo : EIATTR_KPARAM_INFO
	.align		4
.L_110:
        /*0058*/ 	.byte	0x04, 0x17
        /*005a*/ 	.short	(.L_112 - .L_111)
.L_111:
        /*005c*/ 	.word	0x00000000
        /*0060*/ 	.short	0x0000
        /*0062*/ 	.short	0x0000
        /*0064*/ 	.byte	0x00, 0xf5, 0x21, 0x00


	//----- nvinfo : EIATTR_SPARSE_MMA_MASK
	.align		4
.L_112:
        /*0068*/ 	.byte	0x03, 0x50
        /*006a*/ 	.short	0x0000


	//----- nvinfo : EIATTR_MAXREG_COUNT
	.align		4
        /*006c*/ 	.byte	0x03, 0x1b
        /*006e*/ 	.short	0x00ff


	//----- nvinfo : EIATTR_MERCURY_ISA_VERSION
	.align		4
        /*0070*/ 	.byte	0x03, 0x5f
        /*0072*/ 	.short	0x0101


	//----- nvinfo : EIATTR_VRC_CTA_INIT_COUNT
	.align		4
        /*0074*/ 	.byte	0x02, 0x4a
	.zero		1
	.zero		1


	//----- nvinfo : EIATTR_EXIT_INSTR_OFFSETS
	.align		4
        /*0078*/ 	.byte	0x04, 0x1c
        /*007a*/ 	.short	(.L_114 - .L_113)


	//   ....[0]....
.L_113:
        /*007c*/ 	.word	0x00000110


	//   ....[1]....
        /*0080*/ 	.word	0x00000300


	//   ....[2]....
        /*0084*/ 	.word	0x000005e0


	//----- nvinfo : EIATTR_CRS_STACK_SIZE
	.align		4
.L_114:
        /*0088*/ 	.byte	0x04, 0x1e
        /*008a*/ 	.short	(.L_116 - .L_115)
.L_115:
        /*008c*/ 	.word	0x00000000


	//----- nvinfo : EIATTR_CBANK_PARAM_SIZE
	.align		4
.L_116:
        /*0090*/ 	.byte	0x03, 0x19
        /*0092*/ 	.short	0x0030


	//----- nvinfo : EIATTR_PARAM_CBANK
	.align		4
        /*0094*/ 	.byte	0x04, 0x0a
        /*0096*/ 	.short	(.L_118 - .L_117)
	.align		4
.L_117:
        /*0098*/ 	.word	index@(.nv.constant0._Z11ASPT_sparsePiS_S_S_S_S_)
        /*009c*/ 	.short	0x0380
        /*009e*/ 	.short	0x0030


	//----- nvinfo : EIATTR_SW_WAR
	.align		4
.L_118:
        /*00a0*/ 	.byte	0x04, 0x36
        /*00a2*/ 	.short	(.L_120 - .L_119)
.L_119:
        /*00a4*/ 	.word	0x00000008
.L_120:


//--------------------- .nv.info._Z10ASPT_densePiS_S_S_S_S_S_ --------------------------
	.section	.nv.info._Z10ASPT_densePiS_S_S_S_S_S_,"",@"SHT_CUDA_INFO"
	.sectionflags	@""
	.align	4


	//----- nvinfo : EIATTR_CUDA_API_VERSION
	.align		4
        /*0000*/ 	.byte	0x04, 0x37
        /*0002*/ 	.short	(.L_122 - .L_121)
.L_121:
        /*0004*/ 	.word	0x00000082


	//----- nvinfo : EIATTR_KPARAM_INFO
	.align		4
.L_122:
        /*0008*/ 	.byte	0x04, 0x17
        /*000a*/ 	.short	(.L_124 - .L_123)
.L_123:
        /*000c*/ 	.word	0x00000000
        /*0010*/ 	.short	0x0006
        /*0012*/ 	.short	0x0030
        /*0014*/ 	.byte	0x00, 0xf5, 0x21, 0x00


	//----- nvinfo : EIATTR_KPARAM_INFO
	.align		4
.L_124:
        /*0018*/ 	.byte	0x04, 0x17
        /*001a*/ 	.short	(.L_126 - .L_125)
.L_125:
        /*001c*/ 	.word	0x00000000
        /*0020*/ 	.short	0x0005
        /*0022*/ 	.short	0x0028
        /*0024*/ 	.byte	0x00, 0xf5, 0x21, 0x00


	//----- nvinfo : EIATTR_KPARAM_INFO
	.align		4
.L_126:
        /*0028*/ 	.byte	0x04, 0x17
        /*002a*/ 	.short	(.L_128 - .L_127)
.L_127:
        /*002c*/ 	.word	0x00000000
        /*0030*/ 	.short	0x0004
        /*0032*/ 	.short	0x0020
        /*0034*/ 	.byte	0x00, 0xf5, 0x21, 0x00


	//----- nvinfo : EIATTR_KPARAM_INFO
	.align		4
.L_128:
        /*0038*/ 	.byte	0x04, 0x17
        /*003a*/ 	.short	(.L_130 - .L_129)
.L_129:
        /*003c*/ 	.word	0x00000000
        /*0040*/ 	.short	0x0003
        /*0042*/ 	.short	0x0018
        /*0044*/ 	.byte	0x00, 0xf5, 0x21, 0x00


	//----- nvinfo : EIATTR_KPARAM_INFO
	.align		4
.L_130:
        /*0048*/ 	.byte	0x04, 0x17
        /*004a*/ 	.short	(.L_132 - .L_131)
.L_131:
        /*004c*/ 	.word	0x00000000
        /*0050*/ 	.short	0x0002
        /*0052*/ 	.short	0x0010
        /*0054*/ 	.byte	0x00, 0xf5, 0x21, 0x00


	//----- nvinfo : EIATTR_KPARAM_INFO
	.align		4
.L_132:
        /*0058*/ 	.byte	0x04, 0x17
        /*005a*/ 	.short	(.L_134 - .L_133)
.L_133:
        /*005c*/ 	.word	0x00000000
        /*0060*/ 	.short	0x0001
        /*0062*/ 	.short	0x0008
        /*0064*/ 	.byte	0x00, 0xf5, 0x21, 0x00


	//----- nvinfo : EIATTR_KPARAM_INFO
	.align		4
.L_134:
        /*0068*/ 	.byte	0x04, 0x17
        /*006a*/ 	.short	(.L_136 - .L_135)
.L_135:
        /*006c*/ 	.word	0x00000000
        /*0070*/ 	.short	0x0000
        /*0072*/ 	.short	0x0000
        /*0074*/ 	.byte	0x00, 0xf5, 0x21, 0x00


	//----- nvinfo : EIATTR_SPARSE_MMA_MASK
	.align		4
.L_136:
        /*0078*/ 	.byte	0x03, 0x50
        /*007a*/ 	.short	0x0000


	//----- nvinfo : EIATTR_MAXREG_COUNT
	.align		4
        /*007c*/ 	.byte	0x03, 0x1b
        /*007e*/ 	.short	0x00ff


	//----- nvinfo : EIATTR_NUM_BARRIERS
	.align		4
        /*0080*/ 	.byte	0x02, 0x4c
        /*0082*/ 	.byte	0x01
	.zero		1


	//----- nvinfo : EIATTR_MERCURY_ISA_VERSION
	.align		4
        /*0084*/ 	.byte	0x03, 0x5f
        /*0086*/ 	.short	0x0101


	//----- nvinfo : EIATTR_VRC_CTA_INIT_COUNT
	.align		4
        /*0088*/ 	.byte	0x02, 0x4a
	.zero		1
	.zero		1


	//----- nvinfo : EIATTR_EXIT_INSTR_OFFSETS
	.align		4
        /*008c*/ 	.byte	0x04, 0x1c
        /*008e*/ 	.short	(.L_138 - .L_137)


	//   ....[0]....
.L_137:
        /*0090*/ 	.word	0x00000ca0


	//   ....[1]....
        /*0094*/ 	.word	0x000012d0


	//   ....[2]....
        /*0098*/ 	.word	0x000014d0


	//----- nvinfo : EIATTR_CRS_STACK_SIZE
	.align		4
.L_138:
        /*009c*/ 	.byte	0x04, 0x1e
        /*009e*/ 	.short	(.L_140 - .L_139)
.L_139:
        /*00a0*/ 	.word	0x00000000


	//----- nvinfo : EIATTR_CBANK_PARAM_SIZE
	.align		4
.L_140:
        /*00a4*/ 	.byte	0x03, 0x19
        /*00a6*/ 	.short	0x0038


	//----- nvinfo : EIATTR_PARAM_CBANK
	.align		4
        /*00a8*/ 	.byte	0x04, 0x0a
        /*00aa*/ 	.short	(.L_142 - .L_141)
	.align		4
.L_141:
        /*00ac*/ 	.word	index@(.nv.constant0._Z10ASPT_densePiS_S_S_S_S_S_)
        /*00b0*/ 	.short	0x0380
        /*00b2*/ 	.short	0x0038


	//----- nvinfo : EIATTR_SW_WAR
	.align		4
.L_142:
        /*00b4*/ 	.byte	0x04, 0x36
        /*00b6*/ 	.short	(.L_144 - .L_143)
.L_143:
        /*00b8*/ 	.word	0x00000008
.L_144:


//--------------------- .nv.info._Z14find_dense_GPUPiS_S_ii --------------------------
	.section	.nv.info._Z14find_dense_GPUPiS_S_ii,"",@"SHT_CUDA_INFO"
	.sectionflags	@""
	.align	4


	//----- nvinfo : EIATTR_CUDA_API_VERSION
	.align		4
        /*0000*/ 	.byte	0x04, 0x37
        /*0002*/ 	.short	(.L_146 - .L_145)
.L_145:
        /*0004*/ 	.word	0x00000082


	//----- nvinfo : EIATTR_KPARAM_INFO
	.align		4
.L_146:
        /*0008*/ 	.byte	0x04, 0x17
        /*000a*/ 	.short	(.L_148 - .L_147)
.L_147:
        /*000c*/ 	.word	0x00000000
        /*0010*/ 	.short	0x0004
        /*0012*/ 	.short	0x001c
        /*0014*/ 	.byte	0x00, 0xf0, 0x11, 0x00


	//----- nvinfo : EIATTR_KPARAM_INFO
	.align		4
.L_148:
        /*0018*/ 	.byte	0x04, 0x17
        /*001a*/ 	.short	(.L_150 - .L_149)
.L_149:
        /*001c*/ 	.word	0x00000000
        /*0020*/ 	.short	0x0003
        /*0022*/ 	.short	0x0018
        /*0024*/ 	.byte	0x00, 0xf0, 0x11, 0x00


	//----- nvinfo : EIATTR_KPARAM_INFO
	.align		4
.L_150:
        /*0028*/ 	.byte	0x04, 0x17
        /*002a*/ 	.short	(.L_152 - .L_151)
.L_151:
        /*002c*/ 	.word	0x00000000
        /*0030*/ 	.short	0x0002
        /*0032*/ 	.short	0x0010
        /*0034*/ 	.byte	0x00, 0xf5, 0x21, 0x00


	//----- nvinfo : EIATTR_KPARAM_INFO
	.align		4
.L_152:
        /*0038*/ 	.byte	0x04, 0x17
        /*003a*/ 	.short	(.L_154 - .L_153)
.L_153:
        /*003c*/ 	.word	0x00000000
        /*0040*/ 	.short	0x0001
        /*0042*/ 	.short	0x0008
        /*0044*/ 	.byte	0x00, 0xf5, 0x21, 0x00


	//----- nvinfo : EIATTR_KPARAM_INFO
	.align		4
.L_154:
        /*0048*/ 	.byte	0x04, 0x17
        /*004a*/ 	.short	(.L_156 - .L_155)
.L_155:
        /*004c*/ 	.word	0x00000000
        /*0050*/ 	.short	0x0000
        /*0052*/ 	.short	0x0000
        /*0054*/ 	.byte	0x00, 0xf5, 0x21, 0x00


	//----- nvinfo : EIATTR_SPARSE_MMA_MASK
	.align		4
.L_156:
        /*0058*/ 	.byte	0x03, 0x50
        /*005a*/ 	.short	0x0000


	//----- nvinfo : EIATTR_MAXREG_COUNT
	.align		4
        /*005c*/ 	.byte	0x03, 0x1b
        /*005e*/ 	.short	0x00ff


	//----- nvinfo : EIATTR_MERCURY_ISA_VERSION
	.align		4
        /*0060*/ 	.byte	0x03, 0x5f
        /*0062*/ 	.short	0x0101


	//----- nvinfo : EIATTR_VRC_CTA_INIT_COUNT
	.align		4
        /*0064*/ 	.byte	0x02, 0x4a
	.zero		1
	.zero		1


	//----- nvinfo : EIATTR_EXIT_INSTR_OFFSETS
	.align		4
        /*0068*/ 	.byte	0x04, 0x1c
        /*006a*/ 	.short	(.L_158 - .L_157)


	//   ....[0]....
.L_157:
        /*006c*/ 	.word	0x00000070


	//   ....[1]....
        /*0070*/ 	.word	0x00000270


	//   ....[2]....
        /*0074*/ 	.word	0x00000860


	//   ....[3]....
        /*0078*/ 	.word	0x00000b60


	//   ....[4]....
        /*007c*/ 	.word	0x00000d20


	//   ....[5]....
        /*0080*/ 	.word	0x00000df0


	//----- nvinfo : EIATTR_CRS_STACK_SIZE
	.align		4
.L_158:
        /*0084*/ 	.byte	0x04, 0x1e
        /*0086*/ 	.short	(.L_160 - .L_159)
.L_159:
        /*0088*/ 	.word	0x00000000


	//----- nvinfo : EIATTR_CBANK_PARAM_SIZE
	.align		4
.L_160:
        /*008c*/ 	.byte	0x03, 0x19
        /*008e*/ 	.short	0x0020


	//----- nvinfo : EIATTR_PARAM_CBANK
	.align		4
        /*0090*/ 	.byte	0x04, 0x0a
        /*0092*/ 	.short	(.L_162 - .L_161)
	.align		4
.L_161:
        /*0094*/ 	.word	index@(.nv.constant0._Z14find_dense_GPUPiS_S_ii)
        /*0098*/ 	.short	0x0380
        /*009a*/ 	.short	0x0020


	//----- nvinfo : EIATTR_SW_WAR
	.align		4
.L_162:
        /*009c*/ 	.byte	0x04, 0x36
        /*009e*/ 	.short	(.L_164 - .L_163)
.L_163:
        /*00a0*/ 	.word	0x00000008
.L_164:


//--------------------- .nv.info._Z4SPMMPiS_S_S_S_S_ --------------------------
	.section	.nv.info._Z4SPMMPiS_S_S_S_S_,"",@"SHT_CUDA_INFO"
	.sectionflags	@""
	.align	4


	//----- nvinfo : EIATTR_CUDA_API_VERSION
	.align		4
        /*0000*/ 	.byte	0x04, 0x37
        /*0002*/ 	.short	(.L_166 - .L_165)
.L_165:
        /*0004*/ 	.word	0x00000082


	//----- nvinfo : EIATTR_KPARAM_INFO
	.align		4
.L_166:
        /*0008*/ 	.byte	0x04, 0x17
        /*000a*/ 	.short	(.L_168 - .L_167)
.L_167:
        /*000c*/ 	.word	0x00000000
        /*0010*/ 	.short	0x0005
        /*0012*/ 	.short	0x0028
        /*0014*/ 	.byte	0x00, 0xf5, 0x21, 0x00


	//----- nvinfo : EIATTR_KPARAM_INFO
	.align		4
.L_168:
        /*0018*/ 	.byte	0x04, 0x17
        /*001a*/ 	.short	(.L_170 - .L_169)
.L_169:
        /*001c*/ 	.word	0x00000000
        /*0020*/ 	.short	0x0004
        /*0022*/ 	.short	0x0020
        /*0024*/ 	.byte	0x00, 0xf5, 0x21, 0x00


	//----- nvinfo : EIATTR_KPARAM_INFO
	.align		4
.L_170:
        /*0028*/ 	.byte	0x04, 0x17
        /*002a*/ 	.short	(.L_172 - .L_171)
.L_171:
        /*002c*/ 	.word	0x00000000
        /*0030*/ 	.short	0x0003
        /*0032*/ 	.short	0x0018
        /*0034*/ 	.byte	0x00, 0xf5, 0x21, 0x00


	//----- nvinfo : EIATTR_KPARAM_INFO
	.align		4
.L_172:
        /*0038*/ 	.byte	0x04, 0x17
        /*003a*/ 	.short	(.L_174 - .L_173)
.L_173:
        /*003c*/ 	.word	0x00000000
        /*0040*/ 	.short	0x0002
        /*0042*/ 	.short	0x0010
        /*0044*/ 	.byte	0x00, 0xf5, 0x21, 0x00


	//----- nvinfo : EIATTR_KPARAM_INFO
	.align		4
.L_174:
        /*0048*/ 	.byte	0x04, 0x17
        /*004a*/ 	.short	(.L_176 - .L_175)
.L_175:
        /*004c*/ 	.word	0x00000000
        /*0050*/ 	.short	0x0001
        /*0052*/ 	.short	0x0008
        /*0054*/ 	.byte	0x00, 0xf5, 0x21, 0x00


	//----- nvinfo : EIATTR_KPARAM_INFO
	.align		4
.L_176:
        /*0058*/ 	.byte	0x04, 0x17
        /*005a*/ 	.short	(.L_178 - .L_177)
.L_177:
        /*005c*/ 	.word	0x00000000
        /*0060*/ 	.short	0x0000
        /*0062*/ 	.short	0x0000
        /*0064*/ 	.byte	0x00, 0xf5, 0x21, 0x00


	//----- nvinfo : EIATTR_SPARSE_MMA_MASK
	.align		4
.L_178:
        /*0068*/ 	.byte	0x03, 0x50
        /*006a*/ 	.short	0x0000


	//----- nvinfo : EIATTR_MAXREG_COUNT
	.align		4
        /*006c*/ 	.byte	0x03, 0x1b
        /*006e*/ 	.short	0x00ff


	//----- nvinfo : EIATTR_MERCURY_ISA_VERSION
	.align		4
        /*0070*/ 	.byte	0x03, 0x5f
        /*0072*/ 	.short	0x0101


	//----- nvinfo : EIATTR_VRC_CTA_INIT_COUNT
	.align		4
        /*0074*/ 	.byte	0x02, 0x4a
	.zero		1
	.zero		1


	//----- nvinfo : EIATTR_EXIT_INSTR_OFFSETS
	.align		4
        /*0078*/ 	.byte	0x04, 0x1c
        /*007a*/ 	.short	(.L_180 - .L_179)


	//   ....[0]....
.L_179:
        /*007c*/ 	.word	0x000000a0


	//   ....[1]....
        /*0080*/ 	.word	0x00000780


	//----- nvinfo : EIATTR_CRS_STACK_SIZE
	.align		4
.L_180:
        /*0084*/ 	.byte	0x04, 0x1e
        /*0086*/ 	.short	(.L_182 - .L_181)
.L_181:
        /*0088*/ 	.word	0x00000000


	//----- nvinfo : EIATTR_CBANK_PARAM_SIZE
	.align		4
.L_182:
        /*008c*/ 	.byte	0x03, 0x19
        /*008e*/ 	.short	0x0030


	//----- nvinfo : EIATTR_PARAM_CBANK
	.align		4
        /*0090*/ 	.byte	0x04, 0x0a
        /*0092*/ 	.short	(.L_184 - .L_183)
	.align		4
.L_183:
        /*0094*/ 	.word	index@(.nv.constant0._Z4SPMMPiS_S_S_S_S_)
        /*0098*/ 	.short	0x0380
        /*009a*/ 	.short	0x0030


	//----- nvinfo : EIATTR_SW_WAR
	.align		4
.L_184:
        /*009c*/ 	.byte	0x04, 0x36
        /*009e*/ 	.short	(.L_186 - .L_185)
.L_185:
        /*00a0*/ 	.word	0x00000008
.L_186:


//--------------------- .nv.info._Z2MMPiS_S_S_S_iii --------------------------
	.section	.nv.info._Z2MMPiS_S_S_S_iii,"",@"SHT_CUDA_INFO"
	.sectionflags	@""
	.align	4


	//----- nvinfo : EIATTR_CUDA_API_VERSION
	.align		4
        /*0000*/ 	.byte	0x04, 0x37
        /*0002*/ 	.short	(.L_188 - .L_187)
.L_187:
        /*0004*/ 	.word	0x00000082


	//----- nvinfo : EIATTR_KPARAM_INFO
	.align		4
.L_188:
        /*0008*/ 	.byte	0x04, 0x17
        /*000a*/ 	.short	(.L_190 - .L_189)
.L_189:
        /*000c*/ 	.word	0x00000000
        /*0010*/ 	.short	0x0007
        /*0012*/ 	.short	0x0030
        /*0014*/ 	.byte	0x00, 0xf0, 0x11, 0x00


	//----- nvinfo : EIATTR_KPARAM_INFO
	.align		4
.L_190:
        /*0018*/ 	.byte	0x04, 0x17
        /*001a*/ 	.short	(.L_192 - .L_191)
.L_191:
        /*001c*/ 	.word	0x00000000
        /*0020*/ 	.short	0x0006
        /*0022*/ 	.short	0x002c
        /*0024*/ 	.byte	0x00, 0xf0, 0x11, 0x00


	//----- nvinfo : EIATTR_KPARAM_INFO
	.align		4
.L_192:
        /*0028*/ 	.byte	0x04, 0x17
        /*002a*/ 	.short	(.L_194 - .L_193)
.L_193:
        /*002c*/ 	.word	0x00000000
        /*0030*/ 	.short	0x0005
        /*0032*/ 	.short	0x0028
        /*0034*/ 	.byte	0x00, 0xf0, 0x11, 0x00


	//----- nvinfo : EIATTR_KPARAM_INFO
	.align		4
.L_194:
        /*0038*/ 	.byte	0x04, 0x17
        /*003a*/ 	.short	(.L_196 - .L_195)
.L_195:
        /*003c*/ 	.word	0x00000000
        /*0040*/ 	.short	0x0004
        /*0042*/ 	.short	0x0020
        /*0044*/ 	.byte	0x00, 0xf5, 0x21, 0x00


	//----- nvinfo : EIATTR_KPARAM_INFO
	.align		4
.L_196:
        /*0048*/ 	.byte	0x04, 0x17
        /*004a*/ 	.short	(.L_198 - .L_197)
.L_197:
        /*004c*/ 	.word	0x00000000
        /*0050*/ 	.short	0x0003
        /*0052*/ 	.short	0x0018
        /*0054*/ 	.byte	0x00, 0xf5, 0x21, 0x00


	//----- nvinfo : EIATTR_KPARAM_INFO
	.align		4
.L_198:
        /*0058*/ 	.byte	0x04, 0x17
        /*005a*/ 	.short	(.L_200 - .L_199)
.L_199:
        /*005c*/ 	.word	0x00000000
        /*0060*/ 	.short	0x0002
        /*0062*/ 	.short	0x0010
        /*0064*/ 	.byte	0x00, 0xf5, 0x21, 0x00


	//----- nvinfo : EIATTR_KPARAM_INFO
	.align		4
.L_200:
        /*0068*/ 	.byte	0x04, 0x17
        /*006a*/ 	.short	(.L_202 - .L_201)
.L_201:
        /*006c*/ 	.word	0x00000000
        /*0070*/ 	.short	0x0001
        /*0072*/ 	.short	0x0008
        /*0074*/ 	.byte	0x00, 0xf5, 0x21, 0x00


	//----- nvinfo : EIATTR_KPARAM_INFO
	.align		4
.L_202:
        /*0078*/ 	.byte	0x04, 0x17
        /*007a*/ 	.short	(.L_204 - .L_203)
.L_203:
        /*007c*/ 	.word	0x00000000
        /*0080*/ 	.short	0x0000
        /*0082*/ 	.short	0x0000
        /*0084*/ 	.byte	0x00, 0xf5, 0x21, 0x00


	//----- nvinfo : EIATTR_SPARSE_MMA_MASK
	.align		4
.L_204:
        /*0088*/ 	.byte	0x03, 0x50
        /*008a*/ 	.short	0x0000


	//----- nvinfo : EIATTR_MAXREG_COUNT
	.align		4
        /*008c*/ 	.byte	0x03, 0x1b
        /*008e*/ 	.short	0x00ff


	//----- nvinfo : EIATTR_MERCURY_ISA_VERSION
	.align		4
        /*0090*/ 	.byte	0x03, 0x5f
        /*0092*/ 	.short	0x0101


	//----- nvinfo : EIATTR_VRC_CTA_INIT_COUNT
	.align		4
        /*0094*/ 	.byte	0x02, 0x4a
	.zero		1
	.zero		1


	//----- nvinfo : EIATTR_EXIT_INSTR_OFFSETS
	.align		4
        /*0098*/ 	.byte	0x04, 0x1c
        /*009a*/ 	.short	(.L_206 - .L_205)


	//   ....[0]....
.L_205:
        /*009c*/ 	.word	0x00000090


	//   ....[1]....
        /*00a0*/ 	.word	0x00000c20


	//----- nvinfo : EIATTR_CRS_STACK_SIZE
	.align		4
.L_206:
        /*00a4*/ 	.byte	0x04, 0x1e
        /*00a6*/ 	.short	(.L_208 - .L_207)
.L_207:
        /*00a8*/ 	.word	0x00000000


	//----- nvinfo : EIATTR_CBANK_PARAM_SIZE
	.align		4
.L_208:
        /*00ac*/ 	.byte	0x03, 0x19
        /*00ae*/ 	.short	0x0034


	//----- nvinfo : EIATTR_PARAM_CBANK
	.align		4
        /*00b0*/ 	.byte	0x04, 0x0a
        /*00b2*/ 	.short	(.L_210 - .L_209)
	.align		4
.L_209:
        /*00b4*/ 	.word	index@(.nv.constant0._Z2MMPiS_S_S_S_iii)
        /*00b8*/ 	.short	0x0380
        /*00ba*/ 	.short	0x0034


	//----- nvinfo : EIATTR_SW_WAR
	.align		4
.L_210:
        /*00bc*/ 	.byte	0x04, 0x36
        /*00be*/ 	.short	(.L_212 - .L_211)
.L_211:
        /*00c0*/ 	.word	0x00000008
.L_212:


//--------------------- .nv.info._Z10getBucketsPiS_iiii --------------------------
	.section	.nv.info._Z10getBucketsPiS_iiii,"",@"SHT_CUDA_INFO"
	.sectionflags	@""
	.align	4


	//----- nvinfo : EIATTR_CUDA_API_VERSION
	.align		4
        /*0000*/ 	.byte	0x04, 0x37
        /*0002*/ 	.short	(.L_214 - .L_213)
.L_213:
        /*0004*/ 	.word	0x00000082


	//----- nvinfo : EIATTR_KPARAM_INFO
	.align		4
.L_214:
        /*0008*/ 	.byte	0x04, 0x17
        /*000a*/ 	.short	(.L_216 - .L_215)
.L_215:
        /*000c*/ 	.word	0x00000000
        /*0010*/ 	.short	0x0005
        /*0012*/ 	.short	0x001c
        /*0014*/ 	.byte	0x00, 0xf0, 0x11, 0x00


	//----- nvinfo : EIATTR_KPARAM_INFO
	.align		4
.L_216:
        /*0018*/ 	.byte	0x04, 0x17
        /*001a*/ 	.short	(.L_218 - .L_217)
.L_217:
        /*001c*/ 	.word	0x00000000
        /*0020*/ 	.short	0x0004
        /*0022*/ 	.short	0x0018
        /*0024*/ 	.byte	0x00, 0xf0, 0x11, 0x00


	//----- nvinfo : EIATTR_KPARAM_INFO
	.align		4
.L_218:
        /*0028*/ 	.byte	0x04, 0x17
        /*002a*/ 	.short	(.L_220 - .L_219)
.L_219:
        /*002c*/ 	.word	0x00000000
        /*0030*/ 	.short	0x0003
        /*0032*/ 	.short	0x0014
        /*0034*/ 	.byte	0x00, 0xf0, 0x11, 0x00


	//----- nvinfo : EIATTR_KPARAM_INFO
	.align		4
.L_220:
        /*0038*/ 	.byte	0x04, 0x17
        /*003a*/ 	.short	(.L_222 - .L_221)
.L_221:
        /*003c*/ 	.word	0x00000000
        /*0040*/ 	.short	0x0002
        /*0042*/ 	.short	0x0010
        /*0044*/ 	.byte	0x00, 0xf0, 0x11, 0x00


	//----- nvinfo : EIATTR_KPARAM_INFO
	.align		4
.L_222:
        /*0048*/ 	.byte	0x04, 0x17
        /*004a*/ 	.short	(.L_224 - .L_223)
.L_223:
        /*004c*/ 	.word	0x00000000
        /*0050*/ 	.short	0x0001
        /*0052*/ 	.short	0x0008
        /*0054*/ 	.byte	0x00, 0xf5, 0x21, 0x00


	//----- nvinfo : EIATTR_KPARAM_INFO
	.align		4
.L_224:
        /*0058*/ 	.byte	0x04, 0x17
        /*005a*/ 	.short	(.L_226 - .L_225)
.L_225:
        /*005c*/ 	.word	0x00000000
        /*0060*/ 	.short	0x0000
        /*0062*/ 	.short	0x0000
        /*0064*/ 	.byte	0x00, 0xf5, 0x21, 0x00


	//----- nvinfo : EIATTR_SPARSE_MMA_MASK
	.align		4
.L_226:
        /*0068*/ 	.byte	0x03, 0x50
        /*006a*/ 	.short	0x0000


	//----- nvinfo : EIATTR_MAXREG_COUNT
	.align		4
        /*006c*/ 	.byte	0x03, 0x1b
        /*006e*/ 	.short	0x00ff


	//----- nvinfo : EIATTR_MERCURY_ISA_VERSION
	.align		4
        /*0070*/ 	.byte	0x03, 0x5f
        /*0072*/ 	.short	0x0101


	//----- nvinfo : EIATTR_VRC_CTA_INIT_COUNT
	.align		4
        /*0074*/ 	.byte	0x02, 0x4a
	.zero		1
	.zero		1


	//----- nvinfo : EIATTR_EXIT_INSTR_OFFSETS
	.align		4
        /*0078*/ 	.byte	0x04, 0x1c
        /*007a*/ 	.short	(.L_228 - .L_227)


	//   ....[0]....
.L_227:
        /*007c*/ 	.word	0x00000070


	//   ....[1]....
        /*0080*/ 	.word	0x00000220


	//   ....[2]....
        /*0084*/ 	.word	0x00000c10


	//   ....[3]....
        /*0088*/ 	.word	0x00000ef0


	//   ....[4]....
        /*008c*/ 	.word	0x00001130


	//   ....[5]....
        /*0090*/ 	.word	0x00001350


	//   ....[6]....
        /*0094*/ 	.word	0x00001510


	//----- nvinfo : EIATTR_CBANK_PARAM_SIZE
	.align		4
.L_228:
        /*0098*/ 	.byte	0x03, 0x19
        /*009a*/ 	.short	0x0020


	//----- nvinfo : EIATTR_PARAM_CBANK
	.align		4
        /*009c*/ 	.byte	0x04, 0x0a
        /*009e*/ 	.short	(.L_230 - .L_229)
	.align		4
.L_229:
        /*00a0*/ 	.word	index@(.nv.constant0._Z10getBucketsPiS_iiii)
        /*00a4*/ 	.short	0x0380
        /*00a6*/ 	.short	0x0020


	//----- nvinfo : EIATTR_SW_WAR
	.align		4
.L_230:
        /*00a8*/ 	.byte	0x04, 0x36
        /*00aa*/ 	.short	(.L_232 - .L_231)
.L_231:
        /*00ac*/ 	.word	0x00000008
.L_232:


//--------------------- .nv.info._Z6getSigPiS_S_S_ii --------------------------
	.section	.nv.info._Z6getSigPiS_S_S_ii,"",@"SHT_CUDA_INFO"
	.sectionflags	@""
	.align	4


	//----- nvinfo : EIATTR_CUDA_API_VERSION
	.align		4
        /*0000*/ 	.byte	0x04, 0x37
        /*0002*/ 	.short	(.L_234 - .L_233)
.L_233:
        /*0004*/ 	.word	0x00000082


	//----- nvinfo : EIATTR_KPARAM_INFO
	.align		4
.L_234:
        /*0008*/ 	.byte	0x04, 0x17
        /*000a*/ 	.short	(.L_236 - .L_235)
.L_235:
        /*000c*/ 	.word	0x00000000
        /*0010*/ 	.short	0x0005
        /*0012*/ 	.short	0x0024
        /*0014*/ 	.byte	0x00, 0xf0, 0x11, 0x00


	//----- nvinfo : EIATTR_KPARAM_INFO
	.align		4
.L_236:
        /*0018*/ 	.byte	0x04, 0x17
        /*001a*/ 	.short	(.L_238 - .L_237)
.L_237:
        /*001c*/ 	.word	0x00000000
        /*0020*/ 	.short	0x0004
        /*0022*/ 	.short	0x0020
        /*0024*/ 	.byte	0x00, 0xf0, 0x11, 0x00


	//----- nvinfo : EIATTR_KPARAM_INFO
	.align		4
.L_238:
        /*0028*/ 	.byte	0x04, 0x17
        /*002a*/ 	.short	(.L_240 - .L_239)
.L_239:
        /*002c*/ 	.word	0x00000000
        /*0030*/ 	.short	0x0003
        /*0032*/ 	.short	0x0018
        /*0034*/ 	.byte	0x00, 0xf5, 0x21, 0x00


	//----- nvinfo : EIATTR_KPARAM_INFO
	.align		4
.L_240:
        /*0038*/ 	.byte	0x04, 0x17
        /*003a*/ 	.short	(.L_242 - .L_241)
.L_241:
        /*003c*/ 	.word	0x00000000
        /*0040*/ 	.short	0x0002
        /*0042*/ 	.short	0x0010
        /*0044*/ 	.byte	0x00, 0xf5, 0x21, 0x00


	//----- nvinfo : EIATTR_KPARAM_INFO
	.align		4
.L_242:
        /*0048*/ 	.byte	0x04, 0x17
        /*004a*/ 	.short	(.L_244 - .L_243)
.L_243:
        /*004c*/ 	.word	0x00000000
        /*0050*/ 	.short	0x0001
        /*0052*/ 	.short	0x0008
        /*0054*/ 	.byte	0x00, 0xf5, 0x21, 0x00


	//----- nvinfo : EIATTR_KPARAM_INFO
	.align		4
.L_244:
        /*0058*/ 	.byte	0x04, 0x17
        /*005a*/ 	.short	(.L_246 - .L_245)
.L_245:
        /*005c*/ 	.word	0x00000000
        /*0060*/ 	.short	0x0000
        /*0062*/ 	.short	0x0000
        /*0064*/ 	.byte	0x00, 0xf5, 0x21, 0x00


	//----- nvinfo : EIATTR_SPARSE_MMA_MASK
	.align		4
.L_246:
        /*0068*/ 	.byte	0x03, 0x50
        /*006a*/ 	.short	0x0000


	//----- nvinfo : EIATTR_MAXREG_COUNT
	.align		4
        /*006c*/ 	.byte	0x03, 0x1b
        /*006e*/ 	.short	0x00ff


	//----- nvinfo : EIATTR_MERCURY_ISA_VERSION
	.align		4
        /*0070*/ 	.byte	0x03, 0x5f
        /*0072*/ 	.short	0x0101


	//----- nvinfo : EIATTR_VRC_CTA_INIT_COUNT
	.align		4
        /*0074*/ 	.byte	0x02, 0x4a
	.zero		1
	.zero		1


	//----- nvinfo : EIATTR_EXIT_INSTR_OFFSETS
	.align		4
        /*0078*/ 	.byte	0x04, 0x1c
        /*007a*/ 	.short	(.L_248 - .L_247)


	//   ....[0]....
.L_247:
        /*007c*/ 	.word	0x00000080


	//   ....[1]....
        /*0080*/ 	.word	0x00000e20


	//----- nvinfo : EIATTR_CRS_STACK_SIZE
	.align		4
.L_248:
        /*0084*/ 	.byte	0x04, 0x1e
        /*0086*/ 	.short	(.L_250 - .L_249)
.L_249:
        /*0088*/ 	.word	0x00000000


	//----- nvinfo : EIATTR_CBANK_PARAM_SIZE
	.align		4
.L_250:
        /*008c*/ 	.byte	0x03, 0x19
        /*008e*/ 	.short	0x0028


	//----- nvinfo : EIATTR_PARAM_CBANK
	.align		4
        /*0090*/ 	.byte	0x04, 0x0a
        /*0092*/ 	.short	(.L_252 - .L_251)
	.align		4
.L_251:
        /*0094*/ 	.word	index@(.nv.constant0._Z6getSigPiS_S_S_ii)
        /*0098*/ 	.short	0x0380
        /*009a*/ 	.short	0x0028


	//----- nvinfo : EIATTR_SW_WAR
	.align		4
.L_252:
        /*009c*/ 	.byte	0x04, 0x36
        /*009e*/ 	.short	(.L_254 - .L_253)
.L_253:
        /*00a0*/ 	.word	0x00000008
.L_254:


//--------------------- .nv.callgraph             --------------------------
	.section	.nv.callgraph,"",@"SHT_CUDA_CALLGRAPH"
	.align	4
	.sectionentsize	8
	.align		4
        /*0000*/ 	.word	0x00000000
	.align		4
        /*0004*/ 	.word	0xffffffff
	.align		4
        /*0008*/ 	.word	0x00000000
	.align		4
        /*000c*/ 	.word	0xfffffffe
	.align		4
        /*0010*/ 	.word	0x00000000
	.align		4
        /*0014*/ 	.word	0xfffffffd
	.align		4
        /*0018*/ 	.word	0x00000000
	.align		4
        /*001c*/ 	.word	0xfffffffc


//--------------------- .nv.constant4             --------------------------
	.section	.nv.constant4,"a",@progbits
	.align	8
	.align		8
.nv.constant4:
        /*0000*/ 	.dword	_ZN34_INTERNAL_4a4d7278_4_k_cu_e8bcbaae4cuda3std3__45__cpo5beginE
	.align		8
        /*0008*/ 	.dword	_ZN34_INTERNAL_4a4d7278_4_k_cu_e8bcbaae4cuda3std3__45__cpo3endE
	.align		8
        /*0010*/ 	.dword	_ZN34_INTERNAL_4a4d7278_4_k_cu_e8bcbaae4cuda3std3__45__cpo6cbeginE
	.align		8
        /*0018*/ 	.dword	_ZN34_INTERNAL_4a4d7278_4_k_cu_e8bcbaae4cuda3std3__45__cpo4cendE
	.align		8
        /*0020*/ 	.dword	_ZN34_INTERNAL_4a4d7278_4_k_cu_e8bcbaae4cuda3std3__45__cpo6rbeginE
	.align		8
        /*0028*/ 	.dword	_ZN34_INTERNAL_4a4d7278_4_k_cu_e8bcbaae4cuda3std3__45__cpo4rendE
	.align		8
        /*0030*/ 	.dword	_ZN34_INTERNAL_4a4d7278_4_k_cu_e8bcbaae4cuda3std3__45__cpo7crbeginE
	.align		8
        /*0038*/ 	.dword	_ZN34_INTERNAL_4a4d7278_4_k_cu_e8bcbaae4cuda3std3__45__cpo5crendE
	.align		8
        /*0040*/ 	.dword	_ZN34_INTERNAL_4a4d7278_4_k_cu_e8bcbaae4cuda3std3__436_GLOBAL__N__4a4d7278_4_k_cu_e8bcbaae6ignoreE
	.align		8
        /*0048*/ 	.dword	_ZN34_INTERNAL_4a4d7278_4_k_cu_e8bcbaae4cuda3std3__419piecewise_constructE
	.align		8
        /*0050*/ 	.dword	_ZN34_INTERNAL_4a4d7278_4_k_cu_e8bcbaae4cuda3std3__48in_placeE
	.align		8
        /*0058*/ 	.dword	_ZN34_INTERNAL_4a4d7278_4_k_cu_e8bcbaae4cuda3std3__420unreachable_sentinelE
	.align		8
        /*0060*/ 	.dword	_ZN34_INTERNAL_4a4d7278_4_k_cu_e8bcbaae4cuda3std3__47nulloptE
	.align		8
        /*0068*/ 	.dword	_ZN34_INTERNAL_4a4d7278_4_k_cu_e8bcbaae4cuda3std3__48unexpectE
	.align		8
        /*0070*/ 	.dword	_ZN34_INTERNAL_4a4d7278_4_k_cu_e8bcbaae4cuda3std6ranges3__45__cpo4swapE
	.align		8
        /*0078*/ 	.dword	_ZN34_INTERNAL_4a4d7278_4_k_cu_e8bcbaae4cuda3std6ranges3__45__cpo9iter_moveE
	.align		8
        /*0080*/ 	.dword	_ZN34_INTERNAL_4a4d7278_4_k_cu_e8bcbaae4cuda3std6ranges3__45__cpo5beginE
	.align		8
        /*0088*/ 	.dword	_ZN34_INTERNAL_4a4d7278_4_k_cu_e8bcbaae4cuda3std6ranges3__45__cpo3endE
	.align		8
        /*0090*/ 	.dword	_ZN34_INTERNAL_4a4d7278_4_k_cu_e8bcbaae4cuda3std6ranges3__45__cpo6cbeginE
	.align		8
        /*0098*/ 	.dword	_ZN34_INTERNAL_4a4d7278_4_k_cu_e8bcbaae4cuda3std6ranges3__45__cpo4cendE
	.align		8
        /*00a0*/ 	.dword	_ZN34_INTERNAL_4a4d7278_4_k_cu_e8bcbaae4cuda3std6ranges3__45__cpo7advanceE
	.align		8
        /*00a8*/ 	.dword	_ZN34_INTERNAL_4a4d7278_4_k_cu_e8bcbaae4cuda3std6ranges3__45__cpo9iter_swapE
	.align		8
        /*00b0*/ 	.dword	_ZN34_INTERNAL_4a4d7278_4_k_cu_e8bcbaae4cuda3std6ranges3__45__cpo4nextE
	.align		8
        /*00b8*/ 	.dword	_ZN34_INTERNAL_4a4d7278_4_k_cu_e8bcbaae4cuda3std6ranges3__45__cpo4prevE
	.align		8
        /*00c0*/ 	.dword	_ZN34_INTERNAL_4a4d7278_4_k_cu_e8bcbaae4cuda3std6ranges3__45__cpo4dataE
	.align		8
        /*00c8*/ 	.dword	_ZN34_INTERNAL_4a4d7278_4_k_cu_e8bcbaae4cuda3std6ranges3__45__cpo5cdataE
	.align		8
        /*00d0*/ 	.dword	_ZN34_INTERNAL_4a4d7278_4_k_cu_e8bcbaae4cuda3std6ranges3__45__cpo4sizeE
	.align		8
        /*00d8*/ 	.dword	_ZN34_INTERNAL_4a4d7278_4_k_cu_e8bcbaae4cuda3std6ranges3__45__cpo5ssizeE
	.align		8
        /*00e0*/ 	.dword	_ZN34_INTERNAL_4a4d7278_4_k_cu_e8bcbaae4cuda3std6ranges3__45__cpo8distanceE
	.align		8
        /*00e8*/ 	.dword	_ZN34_INTERNAL_4a4d7278_4_k_cu_e8bcbaae6thrust24THRUST_300001_SM_1000_NS8cuda_cub3parE
	.align		8
        /*00f0*/ 	.dword	_ZN34_INTERNAL_4a4d7278_4_k_cu_e8bcbaae6thrust24THRUST_300001_SM_1000_NS8cuda_cub10par_nosyncE
	.align		8
        /*00f8*/ 	.dword	_ZN34_INTERNAL_4a4d7278_4_k_cu_e8bcbaae6thrust24THRUST_300001_SM_1000_NS6system6detail10sequential3seqE
	.align		8
        /*0100*/ 	.dword	_ZN34_INTERNAL_4a4d7278_4_k_cu_e8bcbaae6thrust24THRUST_300001_SM_1000_NS6system3cpp3parE
	.align		8
        /*0108*/ 	.dword	_ZN34_INTERNAL_4a4d7278_4_k_cu_e8bcbaae6thrust24THRUST_300001_SM_1000_NS12placeholders2_1E
	.align		8
        /*0110*/ 	.dword	_ZN34_INTERNAL_4a4d7278_4_k_cu_e8bcbaae6thrust24THRUST_300001_SM_1000_NS12placeholders2_2E
	.align		8
        /*0118*/ 	.dword	_ZN34_INTERNAL_4a4d7278_4_k_cu_e8bcbaae6thrust24THRUST_300001_SM_1000_NS12placeholders2_3E
	.align		8
        /*0120*/ 	.dword	_ZN34_INTERNAL_4a4d7278_4_k_cu_e8bcbaae6thrust24THRUST_300001_SM_1000_NS12placeholders2_4E
	.align		8
        /*0128*/ 	.dword	_ZN34_INTERNAL_4a4d7278_4_k_cu_e8bcbaae6thrust24THRUST_300001_SM_1000_NS12placeholders2_5E
	.align		8
        /*0130*/ 	.dword	_ZN34_INTERNAL_4a4d7278_4_k_cu_e8bcbaae6thrust24THRUST_300001_SM_1000_NS12placeholders2_6E
	.align		8
        /*0138*/ 	.dword	_ZN34_INTERNAL_4a4d7278_4_k_cu_e8bcbaae6thrust24THRUST_300001_SM_1000_NS12placeholders2_7E
	.align		8
        /*0140*/ 	.dword	_ZN34_INTERNAL_4a4d7278_4_k_cu_e8bcbaae6thrust24THRUST_300001_SM_1000_NS12placeholders2_8E
	.align		8
        /*0148*/ 	.dword	_ZN34_INTERNAL_4a4d7278_4_k_cu_e8bcbaae6thrust24THRUST_300001_SM_1000_NS12placeholders2_9E
	.align		8
        /*0150*/ 	.dword	_ZN34_INTERNAL_4a4d7278_4_k_cu_e8bcbaae6thrust24THRUST_300001_SM_1000_NS12placeholders3_10E
	.align		8
        /*0158*/ 	.dword	_ZN34_INTERNAL_4a4d7278_4_k_cu_e8bcbaae6thrust24THRUST_300001_SM_1000_NS3seqE
	.align		8
        /*0160*/ 	.dword	_ZN34_INTERNAL_4a4d7278_4_k_cu_e8bcbaae6thrust24THRUST_300001_SM_1000_NS6deviceE


//--------------------- .text._ZN3cub18CUB_300001_SM_10006detail11EmptyKernelIvEEvv --------------------------
	.section	.text._ZN3cub18CUB_300001_SM_10006detail11EmptyKernelIvEEvv,"ax",@progbits
	.align	128
        .global         _ZN3cub18CUB_300001_SM_10006detail11EmptyKernelIvEEvv
        .type           _ZN3cub18CUB_300001_SM_10006detail11EmptyKernelIvEEvv,@function
        .size           _ZN3cub18CUB_300001_SM_10006detail11EmptyKernelIvEEvv,(.L_x_72 - _ZN3cub18CUB_300001_SM_10006detail11EmptyKernelIvEEvv)
        .other          _ZN3cub18CUB_300001_SM_10006detail11EmptyKernelIvEEvv,@"STO_CUDA_ENTRY STV_DEFAULT"
_ZN3cub18CUB_300001_SM_10006detail11EmptyKernelIvEEvv:
.text._ZN3cub18CUB_300001_SM_10006detail11EmptyKernelIvEEvv:
[----:B------:R-:W-:Y:S01]  /*0000*/  LDC R1, c[0x0][0x37c] ;  /* 0x0000df00ff017b82 */ /* 0x000fe20000000800 */
[----:B------:R-:W-:Y:S05]  /*0010*/  EXIT ;  /* 0x000000000000794d */ /* 0x000fea0003800000 */
.L_x_0:
[----:B------:R-:W-:-:S00]  /*0020*/  BRA `(.L_x_0) ;  /* 0xfffffffc00fc7947 */ /* 0x000fc0000383ffff */
[----:B------:R-:W-:-:S00]  /*0030*/  NOP ;  /* 0x0000000000007918 */ /* 0x000fc00000000000 */
        /* <DEDUP_REMOVED lines=12> */
.L_x_72:


//--------------------- .text._Z11ASPT_sparsePiS_S_S_S_S_ --------------------------
	.section	.text._Z11ASPT_sparsePiS_S_S_S_S_,"ax",@progbits
	.align	128
        .global         _Z11ASPT_sparsePiS_S_S_S_S_
        .type           _Z11ASPT_sparsePiS_S_S_S_S_,@function
        .size           _Z11ASPT_sparsePiS_S_S_S_S_,(.L_x_73 - _Z11ASPT_sparsePiS_S_S_S_S_)
        .other          _Z11ASPT_sparsePiS_S_S_S_S_,@"STO_CUDA_ENTRY STV_DEFAULT"
_Z11ASPT_sparsePiS_S_S_S_S_:
.text._Z11ASPT_sparsePiS_S_S_S_S_:
[----:B------:R-:W-:Y:S01]  /*0000*/  LDC R1, c[0x0][0x37c] ;  /* 0x0000df00ff017b82 */ /* 0x000fe20000000800 */
[----:B------:R-:W0:Y:S07]  /*0010*/  S2R R9, SR_CTAID.X ;  /* 0x0000000000097919 */ /* 0x000e2e0000002500 */
[----:B------:R-:W0:Y:S01]  /*0020*/  LDC.64 R2, c[0x0][0x388] ;  /* 0x0000e200ff027b82 */ /* 0x000e220000000a00 */
[----:B------:R-:W1:Y:S01]  /*0030*/  LDCU.64 UR6, c[0x0][0x358] ;  /* 0x00006b00ff0677ac */ /* 0x000e620008000a00 */
[----:B------:R-:W2:Y:S06]  /*0040*/  S2R R8, SR_TID.X ;  /* 0x0000000000087919 */ /* 0x000eac0000002100 */
[----:B------:R-:W3:Y:S01]  /*0050*/  LDC.64 R6, c[0x0][0x380] ;  /* 0x0000e000ff067b82 */ /* 0x000ee20000000a00 */
[----:B0-----:R-:W-:-:S05]  /*0060*/  IMAD.WIDE.U32 R2, R9, 0x4, R2 ;  /* 0x0000000409027825 */ /* 0x001fca00078e0002 */
[----:B-1----:R-:W4:Y:S04]  /*0070*/  LDG.E R0, desc[UR6][R2.64+0x4] ;  /* 0x0000040602007981 */ /* 0x002f28000c1e1900 */
[----:B------:R-:W4:Y:S02]  /*0080*/  LDG.E R5, desc[UR6][R2.64] ;  /* 0x0000000602057981 */ /* 0x000f24000c1e1900 */
[----:B----4-:R-:W-:Y:S02]  /*0090*/  IADD3 R4, PT, PT, R0, -R5, RZ ;  /* 0x8000000500047210 */ /* 0x010fe40007ffe0ff */
[----:B--2---:R-:W-:-:S03]  /*00a0*/  SHF.R.U32.HI R0, RZ, 0x5, R8 ;  /* 0x00000005ff007819 */ /* 0x004fc60000011608 */
[----:B------:R-:W-:-:S04]  /*00b0*/  IMAD R5, R5, 0x15, R4 ;  /* 0x0000001505057824 */ /* 0x000fc800078e0204 */
[----:B------:R-:W-:-:S04]  /*00c0*/  IMAD R5, R0, R4, R5 ;  /* 0x0000000400057224 */ /* 0x000fc800078e0205 */
[----:B---3--:R-:W-:-:S05]  /*00d0*/  IMAD.WIDE R6, R5, 0x4, R6 ;  /* 0x0000000405067825 */ /* 0x008fca00078e0206 */
[----:B------:R-:W2:Y:S04]  /*00e0*/  LDG.E R4, desc[UR6][R6.64+-0x4] ;  /* 0xfffffc0606047981 */ /* 0x000ea8000c1e1900 */
[----:B------:R-:W2:Y:S02]  /*00f0*/  LDG.E R5, desc[UR6][R6.64] ;  /* 0x0000000606057981 */ /* 0x000ea4000c1e1900 */
[----:B--2---:R-:W-:-:S13]  /*0100*/  ISETP.GE.AND P0, PT, R4, R5, PT ;  /* 0x000000050400720c */ /* 0x004fda0003f06270 */
[----:B------:R-:W-:Y:S05]  /*0110*/  @P0 EXIT ;  /* 0x000000000000094d */ /* 0x000fea0003800000 */
[----:B------:R-:W0:Y:S01]  /*0120*/  LDC.64 R2, c[0x0][0x3a8] ;  /* 0x0000ea00ff027b82 */ /* 0x000e220000000a00 */
[----:B------:R-:W-:Y:S01]  /*0130*/  IMAD R7, R9, 0x15, R0 ;  /* 0x0000001509077824 */ /* 0x000fe200078e0200 */
[----:B------:R-:W-:-:S04]  /*0140*/  LOP3.LUT R0, R8, 0x1f, RZ, 0xc0, !PT ;  /* 0x0000001f08007812 */ /* 0x000fc800078ec0ff */
[----:B------:R-:W-:-:S05]  /*0150*/  LEA R7, R7, R0, 0x5 ;  /* 0x0000000007077211 */ /* 0x000fca00078e28ff */
[----:B0-----:R-:W-:-:S05]  /*0160*/  IMAD.WIDE.U32 R2, R7, 0x4, R2 ;  /* 0x0000000407027825 */ /* 0x001fca00078e0002 */
[----:B------:R0:W5:Y:S01]  /*0170*/  LDG.E R9, desc[UR6][R2.64] ;  /* 0x0000000602097981 */ /* 0x000162000c1e1900 */
[CC--:B------:R-:W-:Y:S01]  /*0180*/  IADD3 R6, PT, PT, -R4.reuse, R5.reuse, RZ ;  /* 0x0000000504067210 */ /* 0x0c0fe20007ffe1ff */
[----:B------:R-:W-:Y:S01]  /*0190*/  BSSY.RECONVERGENT B0, `(.L_x_1) ;  /* 0x0000016000007945 */ /* 0x000fe20003800200 */
[----:B------:R-:W-:Y:S02]  /*01a0*/  IADD3 R7, PT, PT, R4, -R5, RZ ;  /* 0x8000000504077210 */ /* 0x000fe40007ffe0ff */
[----:B------:R-:W-:Y:S02]  /*01b0*/  LOP3.LUT P1, R8, R6, 0x3, RZ, 0xc0, !PT ;  /* 0x0000000306087812 */ /* 0x000fe4000782c0ff */
[----:B------:R-:W-:-:S11]  /*01c0*/  ISETP.GT.U32.AND P0, PT, R7, -0x4, PT ;  /* 0xfffffffc0700780c */ /* 0x000fd60003f04070 */
[----:B0-----:R-:W-:Y:S05]  /*01d0*/  @!P1 BRA `(.L_x_2) ;  /* 0x0000000000449947 */ /* 0x001fea0003800000 */
[----:B------:R-:W0:Y:S01]  /*01e0*/  LDC.64 R6, c[0x0][0x3a0] ;  /* 0x0000e800ff067b82 */ /* 0x000e220000000a00 */
[----:B------:R-:W-:-:S07]  /*01f0*/  IADD3 R8, PT, PT, -R8, RZ, RZ ;  /* 0x000000ff08087210 */ /* 0x000fce0007ffe1ff */
[----:B------:R-:W1:Y:S08]  /*0200*/  LDC.64 R10, c[0x0][0x390] ;  /* 0x0000e400ff0a7b82 */ /* 0x000e700000000a00 */
[----:B------:R-:W2:Y:S02]  /*0210*/  LDC.64 R12, c[0x0][0x398] ;  /* 0x0000e600ff0c7b82 */ /* 0x000ea40000000a00 */
.L_x_3:
[----:B-1----:R-:W-:-:S06]  /*0220*/  IMAD.WIDE R14, R4, 0x4, R10 ;  /* 0x00000004040e7825 */ /* 0x002fcc00078e020a */
[----:B---3--:R-:W3:Y:S02]  /*0230*/  LDG.E R15, desc[UR6][R14.64] ;  /* 0x000000060e0f7981 */ /* 0x008ee4000c1e1900 */
[C---:B---3--:R-:W-:Y:S01]  /*0240*/  LEA R19, R15.reuse, R0, 0x5 ;  /* 0x000000000f137211 */ /* 0x048fe200078e28ff */
[----:B--2---:R-:W-:-:S04]  /*0250*/  IMAD.WIDE R16, R15, 0x4, R12 ;  /* 0x000000040f107825 */ /* 0x004fc800078e020c */
[----:B0-----:R-:W-:Y:S02]  /*0260*/  IMAD.WIDE R18, R19, 0x4, R6 ;  /* 0x0000000413127825 */ /* 0x001fe400078e0206 */
[----:B------:R-:W2:Y:S04]  /*0270*/  LDG.E R16, desc[UR6][R16.64] ;  /* 0x0000000610107981 */ /* 0x000ea8000c1e1900 */
[----:B------:R-:W2:Y:S01]  /*0280*/  LDG.E R18, desc[UR6][R18.64] ;  /* 0x0000000612127981 */ /* 0x000ea2000c1e1900 */
[----:B------:R-:W-:Y:S02]  /*0290*/  IADD3 R8, PT, PT, R8, 0x1, RZ ;  /* 0x0000000108087810 */ /* 0x000fe40007ffe0ff */
[----:B------:R-:W-:Y:S02]  /*02a0*/  IADD3 R4, PT, PT, R4, 0x1, RZ ;  /* 0x0000000104047810 */ /* 0x000fe40007ffe0ff */
[----:B------:R-:W-:Y:S01]  /*02b0*/  ISETP.NE.AND P1, PT, R8, RZ, PT ;  /* 0x000000ff0800720c */ /* 0x000fe20003f25270 */
[----:B--2--5:R-:W-:-:S05]  /*02c0*/  IMAD R9, R16, R18, R9 ;  /* 0x0000001210097224 */ /* 0x024fca00078e0209 */
[----:B------:R3:W-:Y:S07]  /*02d0*/  STG.E desc[UR6][R2.64], R9 ;  /* 0x0000000902007986 */ /* 0x0007ee000c101906 */
[----:B------:R-:W-:Y:S05]  /*02e0*/  @P1 BRA `(.L_x_3) ;  /* 0xfffffffc00cc1947 */ /* 0x000fea000383ffff */
.L_x_2:
[----:B------:R-:W-:Y:S05]  /*02f0*/  BSYNC.RECONVERGENT B0 ;  /* 0x0000000000007941 */ /* 0x000fea0003800200 */
.L_x_1:
[----:B------:R-:W-:Y:S05]  /*0300*/  @P0 EXIT ;  /* 0x000000000000094d */ /* 0x000fea0003800000 */
[----:B------:R-:W0:Y:S01]  /*0310*/  LDCU.64 UR4, c[0x0][0x390] ;  /* 0x00007200ff0477ac */ /* 0x000e220008000a00 */
[----:B------:R-:W-:Y:S01]  /*0320*/  IADD3 R5, PT, PT, -R5, R4, RZ ;  /* 0x0000000405057210 */ /* 0x000fe20007ffe1ff */
[----:B0-----:R-:W-:-:S04]  /*0330*/  UIADD3 UR4, UP0, UPT, UR4, 0x8, URZ ;  /* 0x0000000804047890 */ /* 0x001fc8000ff1e0ff */
[----:B------:R-:W-:-:S12]  /*0340*/  UIADD3.X UR5, UPT, UPT, URZ, UR5, URZ, UP0, !UPT ;  /* 0x00000005ff057290 */ /* 0x000fd800087fe4ff */
.L_x_4:
[----:B------:R-:W-:Y:S01]  /*0350*/  MOV R10, UR4 ;  /* 0x00000004000a7c02 */ /* 0x000fe20008000f00 */
[----:B------:R-:W0:Y:S01]  /*0360*/  LDC.64 R12, c[0x0][0x398] ;  /* 0x0000e600ff0c7b82 */ /* 0x000e220000000a00 */
[----:B------:R-:W-:-:S03]  /*0370*/  MOV R11, UR5 ;  /* 0x00000005000b7c02 */ /* 0x000fc60008000f00 */
[----:B------:R-:W-:-:S04]  /*0380*/  IMAD.WIDE R10, R4, 0x4, R10 ;  /* 0x00000004040a7825 */ /* 0x000fc800078e020a */
[----:B-1----:R-:W1:Y:S01]  /*0390*/  LDC.64 R6, c[0x0][0x3a0] ;  /* 0x0000e800ff067b82 */ /* 0x002e620000000a00 */
[----:B------:R-:W2:Y:S02]  /*03a0*/  LDG.E R15, desc[UR6][R10.64+-0x8] ;  /* 0xfffff8060a0f7981 */ /* 0x000ea4000c1e1900 */
[C---:B--2---:R-:W-:Y:S01]  /*03b0*/  LEA R17, R15.reuse, R0, 0x5 ;  /* 0x000000000f117211 */ /* 0x044fe200078e28ff */
[----:B0-----:R-:W-:-:S04]  /*03c0*/  IMAD.WIDE R14, R15, 0x4, R12 ;  /* 0x000000040f0e7825 */ /* 0x001fc800078e020c */
[----:B-1----:R-:W-:Y:S02]  /*03d0*/  IMAD.WIDE R16, R17, 0x4, R6 ;  /* 0x0000000411107825 */ /* 0x002fe400078e0206 */
[----:B------:R-:W2:Y:S04]  /*03e0*/  LDG.E R14, desc[UR6][R14.64] ;  /* 0x000000060e0e7981 */ /* 0x000ea8000c1e1900 */
[----:B------:R-:W2:Y:S02]  /*03f0*/  LDG.E R16, desc[UR6][R16.64] ;  /* 0x0000000610107981 */ /* 0x000ea4000c1e1900 */
[----:B--2--5:R-:W-:-:S05]  /*0400*/  IMAD R21, R14, R16, R9 ;  /* 0x000000100e157224 */ /* 0x024fca00078e0209 */
[----:B------:R0:W-:Y:S04]  /*0410*/  STG.E desc[UR6][R2.64], R21 ;  /* 0x0000001502007986 */ /* 0x0001e8000c101906 */
[----:B---3--:R-:W2:Y:S02]  /*0420*/  LDG.E R9, desc[UR6][R10.64+-0x4] ;  /* 0xfffffc060a097981 */ /* 0x008ea4000c1e1900 */
[C---:B--2---:R-:W-:Y:S01]  /*0430*/  LEA R19, R9.reuse, R0, 0x5 ;  /* 0x0000000009137211 */ /* 0x044fe200078e28ff */
[----:B------:R-:W-:-:S04]  /*0440*/  IMAD.WIDE R8, R9, 0x4, R12 ;  /* 0x0000000409087825 */ /* 0x000fc800078e020c */
[----:B------:R-:W-:Y:S02]  /*0450*/  IMAD.WIDE R18, R19, 0x4, R6 ;  /* 0x0000000413127825 */ /* 0x000fe400078e0206 */
[----:B------:R-:W2:Y:S04]  /*0460*/  LDG.E R8, desc[UR6][R8.64] ;  /* 0x0000000608087981 */ /* 0x000ea8000c1e1900 */
[----:B------:R-:W2:Y:S02]  /*0470*/  LDG.E R18, desc[UR6][R18.64] ;  /* 0x0000000612127981 */ /* 0x000ea4000c1e1900 */
[----:B--2---:R-:W-:-:S05]  /*0480*/  IMAD R23, R8, R18, R21 ;  /* 0x0000001208177224 */ /* 0x004fca00078e0215 */
[----:B------:R1:W-:Y:S04]  /*0490*/  STG.E desc[UR6][R2.64], R23 ;  /* 0x0000001702007986 */ /* 0x0003e8000c101906 */
[----:B------:R-:W2:Y:S02]  /*04a0*/  LDG.E R15, desc[UR6][R10.64] ;  /* 0x000000060a0f7981 */ /* 0x000ea4000c1e1900 */
[C---:B--2---:R-:W-:Y:S01]  /*04b0*/  LEA R17, R15.reuse, R0, 0x5 ;  /* 0x000000000f117211 */ /* 0x044fe200078e28ff */
[----:B------:R-:W-:-:S04]  /*04c0*/  IMAD.WIDE R14, R15, 0x4, R12 ;  /* 0x000000040f0e7825 */ /* 0x000fc800078e020c */
[----:B------:R-:W-:Y:S02]  /*04d0*/  IMAD.WIDE R16, R17, 0x4, R6 ;  /* 0x0000000411107825 */ /* 0x000fe400078e0206 */
[----:B------:R-:W0:Y:S04]  /*04e0*/  LDG.E R14, desc[UR6][R14.64] ;  /* 0x000000060e0e7981 */ /* 0x000e28000c1e1900 */
[----:B------:R-:W0:Y:S02]  /*04f0*/  LDG.E R16, desc[UR6][R16.64] ;  /* 0x0000000610107981 */ /* 0x000e24000c1e1900 */
[----:B0-----:R-:W-:-:S05]  /*0500*/  IMAD R21, R14, R16, R23 ;  /* 0x000000100e157224 */ /* 0x001fca00078e0217 */
[----:B------:R1:W-:Y:S04]  /*0510*/  STG.E desc[UR6][R2.64], R21 ;  /* 0x0000001502007986 */ /* 0x0003e8000c101906 */
[----:B------:R-:W2:Y:S02]  /*0520*/  LDG.E R9, desc[UR6][R10.64+0x4] ;  /* 0x000004060a097981 */ /* 0x000ea4000c1e1900 */
[C---:B--2---:R-:W-:Y:S01]  /*0530*/  LEA R19, R9.reuse, R0, 0x5 ;  /* 0x0000000009137211 */ /* 0x044fe200078e28ff */
[----:B------:R-:W-:-:S04]  /*0540*/  IMAD.WIDE R12, R9, 0x4, R12 ;  /* 0x00000004090c7825 */ /* 0x000fc800078e020c */
[----:B------:R-:W-:Y:S02]  /*0550*/  IMAD.WIDE R6, R19, 0x4, R6 ;  /* 0x0000000413067825 */ /* 0x000fe400078e0206 */
[----:B------:R-:W2:Y:S04]  /*0560*/  LDG.E R12, desc[UR6][R12.64] ;  /* 0x000000060c0c7981 */ /* 0x000ea8000c1e1900 */
[----:B------:R-:W2:Y:S01]  /*0570*/  LDG.E R6, desc[UR6][R6.64] ;  /* 0x0000000606067981 */ /* 0x000ea2000c1e1900 */
[----:B------:R-:W-:Y:S02]  /*0580*/  IADD3 R5, PT, PT, R5, 0x4, RZ ;  /* 0x0000000405057810 */ /* 0x000fe40007ffe0ff */
[----:B------:R-:W-:Y:S02]  /*0590*/  IADD3 R4, PT, PT, R4, 0x4, RZ ;  /* 0x0000000404047810 */ /* 0x000fe40007ffe0ff */
[----:B------:R-:W-:Y:S01]  /*05a0*/  ISETP.NE.AND P0, PT, R5, RZ, PT ;  /* 0x000000ff0500720c */ /* 0x000fe20003f05270 */
[----:B--2---:R-:W-:-:S05]  /*05b0*/  IMAD R9, R12, R6, R21 ;  /* 0x000000060c097224 */ /* 0x004fca00078e0215 */
[----:B------:R1:W-:Y:S07]  /*05c0*/  STG.E desc[UR6][R2.64], R9 ;  /* 0x0000000902007986 */ /* 0x0003ee000c101906 */
[----:B------:R-:W-:Y:S05]  /*05d0*/  @P0 BRA `(.L_x_4) ;  /* 0xfffffffc005c0947 */ /* 0x000fea000383ffff */
[----:B------:R-:W-:Y:S05]  /*05e0*/  EXIT ;  /* 0x000000000000794d */ /* 0x000fea0003800000 */
.L_x_5:
        /* <DEDUP_REMOVED lines=9> */
.L_x_73:


//--------------------- .text._Z10ASPT_densePiS_S_S_S_S_S_ --------------------------
	.section	.text._Z10ASPT_densePiS_S_S_S_S_S_,"ax",@progbits
	.align	128
        .global         _Z10ASPT_densePiS_S_S_S_S_S_
        .type           _Z10ASPT_densePiS_S_S_S_S_S_,@function
        .size           _Z10ASPT_densePiS_S_S_S_S_S_,(.L_x_74 - _Z10ASPT_densePiS_S_S_S_S_S_)
        .other          _Z10ASPT_densePiS_S_S_S_S_S_,@"STO_CUDA_ENTRY STV_DEFAULT"
_Z10ASPT_densePiS_S_S_S_S_S_:
.text._Z10ASPT_densePiS_S_S_S_S_S_:
[----:B------:R-:W-:Y:S01]  /*0000*/  LDC R1, c[0x0][0x37c] ;  /* 0x0000df00ff017b82 */ /* 0x000fe20000000800 */
[----:B------:R-:W0:Y:S07]  /*0010*/  S2R R0, SR_CTAID.X ;  /* 0x0000000000007919 */ /* 0x000e2e0000002500 */
[----:B------:R-:W0:Y:S01]  /*0020*/  LDC.64 R2, c[0x0][0x388] ;  /* 0x0000e200ff027b82 */ /* 0x000e220000000a00 */
[----:B------:R-:W1:Y:S01]  /*0030*/  LDCU.64 UR8, c[0x0][0x358] ;  /* 0x00006b00ff0877ac */ /* 0x000e620008000a00 */
[----:B0-----:R-:W-:-:S05]  /*0040*/  IMAD.WIDE.U32 R2, R0, 0x4, R2 ;  /* 0x0000000400027825 */ /* 0x001fca00078e0002 */
[----:B-1----:R0:W5:Y:S04]  /*0050*/  LDG.E R5, desc[UR8][R2.64+0x4] ;  /* 0x0000040802057981 */ /* 0x002168000c1e1900 */
[----:B------:R0:W5:Y:S01]  /*0060*/  LDG.E R24, desc[UR8][R2.64] ;  /* 0x0000000802187981 */ /* 0x000162000c1e1900 */
[----:B------:R-:W-:Y:S01]  /*0070*/  BSSY.RECONVERGENT B0, `(.L_x_6) ;  /* 0x0000012000007945 */ /* 0x000fe20003800200 */
[----:B------:R-:W1:Y:S02]  /*0080*/  S2R R7, SR_TID.X ;  /* 0x0000000000077919 */ /* 0x000e640000002100 */
[C---:B-1----:R-:W-:Y:S02]  /*0090*/  ISETP.GT.U32.AND P0, PT, R7.reuse, 0x1f, PT ;  /* 0x0000001f0700780c */ /* 0x042fe40003f04070 */
[----:B------:R-:W-:-:S11]  /*00a0*/  LOP3.LUT R22, R7, 0x1f, RZ, 0xc0, !PT ;  /* 0x0000001f07167812 */ /* 0x000fd600078ec0ff */
[----:B0-----:R-:W-:Y:S05]  /*00b0*/  @P0 BRA `(.L_x_7) ;  /* 0x0000000000340947 */ /* 0x001fea0003800000 */
[----:B------:R-:W0:Y:S01]  /*00c0*/  S2UR UR5, SR_CgaCtaId ;  /* 0x00000000000579c3 */ /* 0x000e220000008800 */
[----:B------:R-:W-:Y:S02]  /*00d0*/  UMOV UR4, 0x400 ;  /* 0x0000040000047882 */ /* 0x000fe40000000000 */
[----:B------:R-:W-:-:S04]  /*00e0*/  UIADD3 UR4, UPT, UPT, UR4, 0x7c00, URZ ;  /* 0x00007c0004047890 */ /* 0x000fc8000fffe0ff */
[----:B0-----:R-:W-:-:S06]  /*00f0*/  ULEA UR4, UR5, UR4, 0x18 ;  /* 0x0000000405047291 */ /* 0x001fcc000f8ec0ff */
[----:B------:R-:W-:-:S05]  /*0100*/  LEA R2, R22, UR4, 0x2 ;  /* 0x0000000416027c11 */ /* 0x000fca000f8e10ff */
[----:B------:R0:W-:Y:S04]  /*0110*/  STS [R2], RZ ;  /* 0x000000ff02007388 */ /* 0x0001e80000000800 */
[----:B------:R0:W-:Y:S04]  /*0120*/  STS [R2+0x80], RZ ;  /* 0x000080ff02007388 */ /* 0x0001e80000000800 */
[----:B------:R0:W-:Y:S04]  /*0130*/  STS [R2+0x100], RZ ;  /* 0x000100ff02007388 */ /* 0x0001e80000000800 */
[----:B------:R0:W-:Y:S04]  /*0140*/  STS [R2+0x180], RZ ;  /* 0x000180ff02007388 */ /* 0x0001e80000000800 */
[----:B------:R0:W-:Y:S04]  /*0150*/  STS [R2+0x200], RZ ;  /* 0x000200ff02007388 */ /* 0x0001e80000000800 */
[----:B------:R0:W-:Y:S04]  /*0160*/  STS [R2+0x280], RZ ;  /* 0x000280ff02007388 */ /* 0x0001e80000000800 */
[----:B------:R0:W-:Y:S04]  /*0170*/  STS [R2+0x300], RZ ;  /* 0x000300ff02007388 */ /* 0x0001e80000000800 */
[----:B------:R0:W-:Y:S02]  /*0180*/  STS [R2+0x380], RZ ;  /* 0x000380ff02007388 */ /* 0x0001e40000000800 */
.L_x_7:
[----:B------:R-:W-:Y:S05]  /*0190*/  BSYNC.RECONVERGENT B0 ;  /* 0x0000000000007941 */ /* 0x000fea0003800200 */
.L_x_6:
[----:B-----5:R-:W-:Y:S01]  /*01a0*/  IMAD.IADD R8, R5, 0x1, -R24 ;  /* 0x0000000105087824 */ /* 0x020fe200078e0a18 */
[----:B------:R-:W-:Y:S01]  /*01b0*/  SHF.R.U32.HI R7, RZ, 0x5, R7 ;  /* 0x00000005ff077819 */ /* 0x000fe20000011607 */
[----:B------:R-:W-:Y:S02]  /*01c0*/  BAR.SYNC.DEFER_BLOCKING 0x0 ;  /* 0x0000000000007b1d */ /* 0x000fe40000010000 */
[C---:B------:R-:W-:Y:S01]  /*01d0*/  VIADD R6, R8.reuse, 0xffffffff ;  /* 0xffffffff08067836 */ /* 0x040fe20000000000 */
[----:B------:R-:W-:Y:S01]  /*01e0*/  ISETP.GE.AND P0, PT, R8, 0x2, PT ;  /* 0x000000020800780c */ /* 0x000fe20003f06270 */
[----:B------:R-:W-:Y:S02]  /*01f0*/  IMAD R9, R7, R8, RZ ;  /* 0x0000000807097224 */ /* 0x000fe400078e02ff */
[----:B------:R-:W-:Y:S02]  /*0200*/  IMAD R7, R0, 0x15, R7 ;  /* 0x0000001500077824 */ /* 0x000fe400078e0207 */
[----:B------:R-:W-:-:S08]  /*0210*/  IMAD R5, R24, 0x15, R9 ;  /* 0x0000001518057824 */ /* 0x000fd000078e0209 */
[----:B------:R-:W-:Y:S05]  /*0220*/  @!P0 BRA `(.L_x_8) ;  /* 0x0000000800948947 */ /* 0x000fea0003800000 */
[----:B------:R-:W-:Y:S01]  /*0230*/  IADD3 R0, PT, PT, R8, -0x2, RZ ;  /* 0xfffffffe08007810 */ /* 0x000fe20007ffe0ff */
[----:B------:R-:W-:-:S03]  /*0240*/  IMAD.MOV.U32 R4, RZ, RZ, RZ ;  /* 0x000000ffff047224 */ /* 0x000fc600078e00ff */
[----:B------:R-:W-:-:S13]  /*0250*/  ISETP.GE.U32.AND P0, PT, R0, 0x3, PT ;  /* 0x000000030000780c */ /* 0x000fda0003f06070 */
[----:B------:R-:W-:Y:S05]  /*0260*/  @!P0 BRA `(.L_x_9) ;  /* 0x0000000400d08947 */ /* 0x000fea0003800000 */
[----:B------:R-:W1:Y:S01]  /*0270*/  LDC.64 R10, c[0x0][0x390] ;  /* 0x0000e400ff0a7b82 */ /* 0x000e620000000a00 */
[----:B------:R-:W-:-:S05]  /*0280*/  LOP3.LUT R4, R6, 0xfffffffc, RZ, 0xc0, !PT ;  /* 0xfffffffc06047812 */ /* 0x000fca00078ec0ff */
[----:B------:R-:W-:Y:S02]  /*0290*/  IMAD.MOV R3, RZ, RZ, -R4 ;  /* 0x000000ffff037224 */ /* 0x000fe400078e0a04 */
[----:B------:R-:W2:Y:S08]  /*02a0*/  LDC.64 R12, c[0x0][0x3a8] ;  /* 0x0000ea00ff0c7b82 */ /* 0x000eb00000000a00 */
[----:B------:R-:W3:Y:S08]  /*02b0*/  LDC.64 R14, c[0x0][0x3a0] ;  /* 0x0000e800ff0e7b82 */ /* 0x000ef00000000a00 */
[----:B------:R-:W4:Y:S02]  /*02c0*/  LDC.64 R16, c[0x0][0x380] ;  /* 0x0000e000ff107b82 */ /* 0x000f240000000a00 */
.L_x_18:
[----:B0---4-:R-:W-:-:S05]  /*02d0*/  IMAD.WIDE R18, R5, 0x4, R16 ;  /* 0x0000000405127825 */ /* 0x011fca00078e0210 */
[----:B------:R-:W4:Y:S04]  /*02e0*/  LDG.E R21, desc[UR8][R18.64] ;  /* 0x0000000812157981 */ /* 0x000f28000c1e1900 */
[----:B------:R-:W4:Y:S04]  /*02f0*/  LDG.E R0, desc[UR8][R18.64+0x4] ;  /* 0x0000040812007981 */ /* 0x000f28000c1e1900 */
[----:B0-----:R-:W5:Y:S04]  /*0300*/  LDG.E R2, desc[UR8][R18.64+0xc] ;  /* 0x00000c0812027981 */ /* 0x001f68000c1e1900 */
[----:B------:R-:W5:Y:S04]  /*0310*/  LDG.E R25, desc[UR8][R18.64+0x10] ;  /* 0x0000100812197981 */ /* 0x000f68000c1e1900 */
[----:B------:R-:W2:Y:S01]  /*0320*/  LDG.E R23, desc[UR8][R18.64+0x8] ;  /* 0x0000080812177981 */ /* 0x000ea2000c1e1900 */
[----:B------:R-:W-:Y:S01]  /*0330*/  IADD3 R3, PT, PT, R3, 0x4, RZ ;  /* 0x0000000403037810 */ /* 0x000fe20007ffe0ff */
[----:B------:R-:W-:Y:S03]  /*0340*/  BSSY.RECONVERGENT B0, `(.L_x_10) ;  /* 0x000001c000007945 */ /* 0x000fe60003800200 */
[----:B------:R-:W-:-:S02]  /*0350*/  ISETP.NE.AND P1, PT, R3, RZ, PT ;  /* 0x000000ff0300720c */ /* 0x000fc40003f25270 */
[----:B----4-:R-:W-:Y:S02]  /*0360*/  ISETP.GT.AND P4, PT, R0, R21, PT ;  /* 0x000000150000720c */ /* 0x010fe40003f84270 */
[----:B-----5:R-:W-:Y:S02]  /*0370*/  ISETP.GT.AND P0, PT, R25, R2, PT ;  /* 0x000000021900720c */ /* 0x020fe40003f04270 */
[----:B--2---:R-:W-:Y:S02]  /*0380*/  ISETP.GT.AND P2, PT, R23, R0, PT ;  /* 0x000000001700720c */ /* 0x004fe40003f44270 */
[----:B------:R-:W-:-:S07]  /*0390*/  ISETP.GT.AND P3, PT, R2, R23, PT ;  /* 0x000000170200720c */ /* 0x000fce0003f64270 */
[----:B------:R-:W-:Y:S06]  /*03a0*/  @!P4 BRA `(.L_x_11) ;  /* 0x000000000054c947 */ /* 0x000fec0003800000 */
[----:B---3--:R-:W-:-:S05]  /*03b0*/  IMAD.WIDE R18, R21, 0x4, R14 ;  /* 0x0000000415127825 */ /* 0x008fca00078e020e */
[----:B------:R-:W2:Y:S01]  /*03c0*/  LDG.E R25, desc[UR8][R18.64] ;  /* 0x0000000812197981 */ /* 0x000ea2000c1e1900 */
[----:B------:R-:W-:Y:S01]  /*03d0*/  MOV R27, 0x400 ;  /* 0x00000400001b7802 */ /* 0x000fe20000000f00 */
[----:B------:R-:W0:Y:S04]  /*03e0*/  S2R R26, SR_CgaCtaId ;  /* 0x00000000001a7919 */ /* 0x000e280000008800 */
[----:B------:R-:W-:-:S05]  /*03f0*/  VIADD R29, R27, 0x7c00 ;  /* 0x00007c001b1d7836 */ /* 0x000fca0000000000 */
[----:B0-----:R-:W-:-:S05]  /*0400*/  LEA R28, R26, R29, 0x18 ;  /* 0x0000001d1a1c7211 */ /* 0x001fca00078ec0ff */
[----:B--2---:R-:W-:-:S05]  /*0410*/  IMAD R28, R25, 0x4, R28 ;  /* 0x00000004191c7824 */ /* 0x004fca00078e021c */
[----:B------:R-:W0:Y:S02]  /*0420*/  LDS R20, [R28] ;  /* 0x000000001c147984 */ /* 0x000e240000000800 */
[----:B0-----:R-:W-:-:S13]  /*0430*/  ISETP.NE.AND P4, PT, R20, RZ, PT ;  /* 0x000000ff1400720c */ /* 0x001fda0003f85270 */
[----:B------:R-:W-:Y:S05]  /*0440*/  @P4 BRA `(.L_x_11) ;  /* 0x00000000002c4947 */ /* 0x000fea0003800000 */
[----:B-1----:R-:W-:-:S06]  /*0450*/  IMAD.WIDE R18, R21, 0x4, R10 ;  /* 0x0000000415127825 */ /* 0x002fcc00078e020a */
[----:B------:R-:W2:Y:S02]  /*0460*/  LDG.E R19, desc[UR8][R18.64] ;  /* 0x0000000812137981 */ /* 0x000ea4000c1e1900 */
[----:B--2---:R-:W-:-:S05]  /*0470*/  LEA R21, R19, R22, 0x5 ;  /* 0x0000001613157211 */ /* 0x004fca00078e28ff */
[----:B------:R-:W-:-:S06]  /*0480*/  IMAD.WIDE R20, R21, 0x4, R12 ;  /* 0x0000000415147825 */ /* 0x000fcc00078e020c */
[----:B------:R-:W2:Y:S01]  /*0490*/  LDG.E R20, desc[UR8][R20.64] ;  /* 0x0000000814147981 */ /* 0x000ea2000c1e1900 */
[----:B------:R-:W-:Y:S01]  /*04a0*/  LEA R26, R26, R27, 0x18 ;  /* 0x0000001b1a1a7211 */ /* 0x000fe200078ec0ff */
[----:B------:R-:W-:Y:S02]  /*04b0*/  IMAD R25, R25, 0x20, R22 ;  /* 0x0000002019197824 */ /* 0x000fe400078e0216 */
[----:B------:R-:W-:Y:S02]  /*04c0*/  HFMA2 R27, -RZ, RZ, 0, 5.9604644775390625e-08 ;  /* 0x00000001ff1b7431 */ /* 0x000fe400000001ff */
[----:B------:R-:W-:-:S03]  /*04d0*/  IMAD.U32 R25, R25, 0x4, R26 ;  /* 0x0000000419197824 */ /* 0x000fc600078e001a */
[----:B------:R0:W-:Y:S04]  /*04e0*/  STS [R28], R27 ;  /* 0x0000001b1c007388 */ /* 0x0001e80000000800 */
[----:B--2---:R0:W-:Y:S02]  /*04f0*/  STS [R25], R20 ;  /* 0x0000001419007388 */ /* 0x0041e40000000800 */
.L_x_11:
[----:B------:R-:W-:Y:S05]  /*0500*/  BSYNC.RECONVERGENT B0 ;  /* 0x0000000000007941 */ /* 0x000fea0003800200 */
.L_x_10:
[----:B------:R-:W-:Y:S04]  /*0510*/  BSSY.RECONVERGENT B0, `(.L_x_12) ;  /* 0x0000017000007945 */ /* 0x000fe80003800200 */
[----:B------:R-:W-:Y:S05]  /*0520*/  @!P2 BRA `(.L_x_13) ;  /* 0x000000000054a947 */ /* 0x000fea0003800000 */
[----:B---3--:R-:W-:-:S05]  /*0530*/  IMAD.WIDE R18, R0, 0x4, R14 ;  /* 0x0000000400127825 */ /* 0x008fca00078e020e */
[----:B0-----:R-:W2:Y:S01]  /*0540*/  LDG.E R27, desc[UR8][R18.64] ;  /* 0x00000008121b7981 */ /* 0x001ea2000c1e1900 */
        /* <DEDUP_REMOVED lines=15> */
[----:B------:R-:W-:-:S03]  /*0640*/  IMAD.MOV.U32 R27, RZ, RZ, 0x1 ;  /* 0x00000001ff1b7424 */ /* 0x000fc600078e00ff */
[----:B------:R-:W-:Y:S02]  /*0650*/  LEA R25, R25, R28, 0x2 ;  /* 0x0000001c19197211 */ /* 0x000fe400078e10ff */
[----:B------:R4:W-:Y:S04]  /*0660*/  STS [R26], R27 ;  /* 0x0000001b1a007388 */ /* 0x0009e80000000800 */
[----:B--2---:R4:W-:Y:S02]  /*0670*/  STS [R25], R18 ;  /* 0x0000001219007388 */ /* 0x0049e40000000800 */
.L_x_13:
[----:B------:R-:W-:Y:S05]  /*0680*/  BSYNC.RECONVERGENT B0 ;  /* 0x0000000000007941 */ /* 0x000fea0003800200 */
.L_x_12:
[----:B------:R-:W-:Y:S04]  /*0690*/  BSSY.RECONVERGENT B0, `(.L_x_14) ;  /* 0x0000017000007945 */ /* 0x000fe80003800200 */
[----:B------:R-:W-:Y:S05]  /*06a0*/  @!P3 BRA `(.L_x_15) ;  /* 0x000000000054b947 */ /* 0x000fea0003800000 */
[----:B---34-:R-:W-:-:S05]  /*06b0*/  IMAD.WIDE R18, R23, 0x4, R14 ;  /* 0x0000000417127825 */ /* 0x018fca00078e020e */
        /* <DEDUP_REMOVED lines=14> */
[----:B------:R-:W-:Y:S01]  /*07a0*/  IMAD R23, R27, 0x20, R22 ;  /* 0x000000201b177824 */ /* 0x000fe200078e0216 */
[----:B------:R-:W-:Y:S01]  /*07b0*/  LEA R26, R0, R29, 0x18 ;  /* 0x0000001d001a7211 */ /* 0x000fe200078ec0ff */
[----:B------:R-:W-:-:S03]  /*07c0*/  IMAD.MOV.U32 R0, RZ, RZ, 0x1 ;  /* 0x00000001ff007424 */ /* 0x000fc600078e00ff */
[----:B------:R-:W-:Y:S02]  /*07d0*/  LEA R23, R23, R26, 0x2 ;  /* 0x0000001a17177211 */ /* 0x000fe400078e10ff */
[----:B------:R0:W-:Y:S04]  /*07e0*/  STS [R25], R0 ;  /* 0x0000000019007388 */ /* 0x0001e80000000800 */
[----:B--2---:R0:W-:Y:S02]  /*07f0*/  STS [R23], R18 ;  /* 0x0000001217007388 */ /* 0x0041e40000000800 */
.L_x_15:
[----:B------:R-:W-:Y:S05]  /*0800*/  BSYNC.RECONVERGENT B0 ;  /* 0x0000000000007941 */ /* 0x000fea0003800200 */
.L_x_14:
[----:B------:R-:W-:Y:S04]  /*0810*/  BSSY.RECONVERGENT B0, `(.L_x_16) ;  /* 0x0000017000007945 */ /* 0x000fe80003800200 */
[----:B------:R-:W-:Y:S05]  /*0820*/  @!P0 BRA `(.L_x_17) ;  /* 0x0000000000548947 */ /* 0x000fea0003800000 */
[----:B0--34-:R-:W-:-:S05]  /*0830*/  IMAD.WIDE R18, R2, 0x4, R14 ;  /* 0x0000000402127825 */ /* 0x019fca00078e020e */
        /* <DEDUP_REMOVED lines=20> */
.L_x_17:
[----:B------:R-:W-:Y:S05]  /*0980*/  BSYNC.RECONVERGENT B0 ;  /* 0x0000000000007941 */ /* 0x000fea0003800200 */
.L_x_16:
[----:B------:R-:W-:Y:S01]  /*0990*/  VIADD R5, R5, 0x4 ;  /* 0x0000000405057836 */ /* 0x000fe20000000000 */
[----:B------:R-:W-:Y:S06]  /*09a0*/  @P1 BRA `(.L_x_18) ;  /* 0xfffffff800481947 */ /* 0x000fec000383ffff */
.L_x_9:
[----:B0-----:R-:W-:-:S13]  /*09b0*/  LOP3.LUT P0, R0, R6, 0x3, RZ, 0xc0, !PT ;  /* 0x0000000306007812 */ /* 0x001fda000780c0ff */
[----:B------:R-:W-:Y:S05]  /*09c0*/  @!P0 BRA `(.L_x_8) ;  /* 0x0000000000ac8947 */ /* 0x000fea0003800000 */
[----:B------:R-:W0:Y:S01]  /*09d0*/  LDC.64 R12, c[0x0][0x390] ;  /* 0x0000e400ff0c7b82 */ /* 0x000e220000000a00 */
[----:B------:R-:W2:Y:S01]  /*09e0*/  LDCU.64 UR4, c[0x0][0x380] ;  /* 0x00007000ff0477ac */ /* 0x000ea20008000a00 */
[----:B------:R-:W-:Y:S01]  /*09f0*/  IMAD.IADD R5, R9, 0x1, R4 ;  /* 0x0000000109057824 */ /* 0x000fe200078e0204 */
[----:B------:R-:W-:-:S03]  /*0a00*/  IADD3 R0, PT, PT, -R0, RZ, RZ ;  /* 0x000000ff00007210 */ /* 0x000fc60007ffe1ff */
[----:B------:R-:W-:Y:S02]  /*0a10*/  IMAD R4, R24, 0x15, R5 ;  /* 0x0000001518047824 */ /* 0x000fe400078e0205 */
[----:B-1----:R-:W1:Y:S08]  /*0a20*/  LDC.64 R10, c[0x0][0x3a8] ;  /* 0x0000ea00ff0a7b82 */ /* 0x002e700000000a00 */
[----:B------:R-:W0:Y:S01]  /*0a30*/  LDC.64 R2, c[0x0][0x3a0] ;  /* 0x0000e800ff027b82 */ /* 0x000e220000000a00 */
[----:B--2---:R-:W-:-:S04]  /*0a40*/  UIADD3 UR4, UP0, UPT, UR4, 0x4, URZ ;  /* 0x0000000404047890 */ /* 0x004fc8000ff1e0ff */
[----:B------:R-:W-:-:S12]  /*0a50*/  UIADD3.X UR5, UPT, UPT, URZ, UR5, URZ, UP0, !UPT ;  /* 0x00000005ff057290 */ /* 0x000fd800087fe4ff */
.L_x_21:
[----:B---3--:R-:W-:Y:S02]  /*0a60*/  IMAD.U32 R14, RZ, RZ, UR4 ;  /* 0x00000004ff0e7e24 */ /* 0x008fe4000f8e00ff */
[----:B------:R-:W-:Y:S02]  /*0a70*/  IMAD.U32 R15, RZ, RZ, UR5 ;  /* 0x00000005ff0f7e24 */ /* 0x000fe4000f8e00ff */
[----:B------:R-:W-:-:S05]  /*0a80*/  IMAD.WIDE R14, R4, 0x4, R14 ;  /* 0x00000004040e7825 */ /* 0x000fca00078e020e */
[----:B------:R-:W2:Y:S04]  /*0a90*/  LDG.E R17, desc[UR8][R14.64+-0x4] ;  /* 0xfffffc080e117981 */ /* 0x000ea8000c1e1900 */
[----:B------:R-:W2:Y:S01]  /*0aa0*/  LDG.E R5, desc[UR8][R14.64] ;  /* 0x000000080e057981 */ /* 0x000ea2000c1e1900 */
[----:B------:R-:W-:Y:S01]  /*0ab0*/  IADD3 R0, PT, PT, R0, 0x1, RZ ;  /* 0x0000000100007810 */ /* 0x000fe20007ffe0ff */
[----:B------:R-:W-:Y:S03]  /*0ac0*/  BSSY.RECONVERGENT B0, `(.L_x_19) ;  /* 0x0000019000007945 */ /* 0x000fe60003800200 */
[----:B------:R-:W-:Y:S02]  /*0ad0*/  ISETP.NE.AND P1, PT, R0, RZ, PT ;  /* 0x000000ff0000720c */ /* 0x000fe40003f25270 */
[----:B--2---:R-:W-:-:S13]  /*0ae0*/  ISETP.GT.AND P0, PT, R5, R17, PT ;  /* 0x000000110500720c */ /* 0x004fda0003f04270 */
[----:B------:R-:W-:Y:S05]  /*0af0*/  @!P0 BRA `(.L_x_20) ;  /* 0x0000000000548947 */ /* 0x000fea0003800000 */
[----:B0-----:R-:W-:-:S05]  /*0b00*/  IMAD.WIDE R14, R17, 0x4, R2 ;  /* 0x00000004110e7825 */ /* 0x001fca00078e0202 */
[----:B------:R-:W2:Y:S01]  /*0b10*/  LDG.E R19, desc[UR8][R14.64] ;  /* 0x000000080e137981 */ /* 0x000ea2000c1e1900 */
[----:B----4-:R-:W-:Y:S01]  /*0b20*/  MOV R18, 0x400 ;  /* 0x0000040000127802 */ /* 0x010fe20000000f00 */
[----:B------:R-:W0:Y:S04]  /*0b30*/  S2R R20, SR_CgaCtaId ;  /* 0x0000000000147919 */ /* 0x000e280000008800 */
[----:B------:R-:W-:-:S05]  /*0b40*/  VIADD R5, R18, 0x7c00 ;  /* 0x00007c0012057836 */ /* 0x000fca0000000000 */
[----:B0-----:R-:W-:-:S05]  /*0b50*/  LEA R16, R20, R5, 0x18 ;  /* 0x0000000514107211 */ /* 0x001fca00078ec0ff */
[----:B--2---:R-:W-:-:S05]  /*0b60*/  IMAD R5, R19, 0x4, R16 ;  /* 0x0000000413057824 */ /* 0x004fca00078e0210 */
[----:B------:R-:W0:Y:S02]  /*0b70*/  LDS R16, [R5] ;  /* 0x0000000005107984 */ /* 0x000e240000000800 */
[----:B0-----:R-:W-:-:S13]  /*0b80*/  ISETP.NE.AND P0, PT, R16, RZ, PT ;  /* 0x000000ff1000720c */ /* 0x001fda0003f05270 */
[----:B------:R-:W-:Y:S05]  /*0b90*/  @P0 BRA `(.L_x_20) ;  /* 0x00000000002c0947 */ /* 0x000fea0003800000 */
[----:B------:R-:W-:-:S06]  /*0ba0*/  IMAD.WIDE R14, R17, 0x4, R12 ;  /* 0x00000004110e7825 */ /* 0x000fcc00078e020c */
[----:B------:R-:W2:Y:S02]  /*0bb0*/  LDG.E R15, desc[UR8][R14.64] ;  /* 0x000000080e0f7981 */ /* 0x000ea4000c1e1900 */
[----:B--2---:R-:W-:-:S05]  /*0bc0*/  LEA R17, R15, R22, 0x5 ;  /* 0x000000160f117211 */ /* 0x004fca00078e28ff */
[----:B-1----:R-:W-:-:S06]  /*0bd0*/  IMAD.WIDE R16, R17, 0x4, R10 ;  /* 0x0000000411107825 */ /* 0x002fcc00078e020a */
[----:B------:R-:W2:Y:S01]  /*0be0*/  LDG.E R16, desc[UR8][R16.64] ;  /* 0x0000000810107981 */ /* 0x000ea2000c1e1900 */
[----:B------:R-:W-:Y:S01]  /*0bf0*/  LEA R20, R20, R18, 0x18 ;  /* 0x0000001214147211 */ /* 0x000fe200078ec0ff */
[----:B------:R-:W-:Y:S01]  /*0c00*/  IMAD R19, R19, 0x20, R22 ;  /* 0x0000002013137824 */ /* 0x000fe200078e0216 */
[----:B------:R-:W-:-:S03]  /*0c10*/  MOV R18, 0x1 ;  /* 0x0000000100127802 */ /* 0x000fc60000000f00 */
[----:B------:R-:W-:Y:S02]  /*0c20*/  IMAD.U32 R19, R19, 0x4, R20 ;  /* 0x0000000413137824 */ /* 0x000fe400078e0014 */
[----:B------:R3:W-:Y:S04]  /*0c30*/  STS [R5], R18 ;  /* 0x0000001205007388 */ /* 0x0007e80000000800 */
[----:B--2---:R3:W-:Y:S02]  /*0c40*/  STS [R19], R16 ;  /* 0x0000001013007388 */ /* 0x0047e40000000800 */
.L_x_20:
[----:B------:R-:W-:Y:S05]  /*0c50*/  BSYNC.RECONVERGENT B0 ;  /* 0x0000000000007941 */ /* 0x000fea0003800200 */
.L_x_19:
[----:B------:R-:W-:Y:S01]  /*0c60*/  IADD3 R4, PT, PT, R4, 0x1, RZ ;  /* 0x0000000104047810 */ /* 0x000fe20007ffe0ff */
[----:B------:R-:W-:Y:S06]  /*0c70*/  @P1 BRA `(.L_x_21) ;  /* 0xfffffffc00781947 */ /* 0x000fec000383ffff */
.L_x_8:
[----:B------:R-:W-:Y:S01]  /*0c80*/  BAR.SYNC.DEFER_BLOCKING 0x0 ;  /* 0x0000000000007b1d */ /* 0x000fe20000010000 */
[----:B------:R-:W-:-:S13]  /*0c90*/  ISETP.GE.AND P0, PT, R8, 0x2, PT ;  /* 0x000000020800780c */ /* 0x000fda0003f06270 */
[----:B------:R-:W-:Y:S05]  /*0ca0*/  @!P0 EXIT ;  /* 0x000000000000894d */ /* 0x000fea0003800000 */
[----:B0-----:R-:W0:Y:S01]  /*0cb0*/  LDC.64 R2, c[0x0][0x3b0] ;  /* 0x0000ec00ff027b82 */ /* 0x001e220000000a00 */
[----:B------:R-:W2:Y:S01]  /*0cc0*/  LDCU.64 UR6, c[0x0][0x380] ;  /* 0x00007000ff0677ac */ /* 0x000ea20008000a00 */
[----:B------:R-:W-:Y:S01]  /*0cd0*/  VIADD R8, R8, 0xfffffffe ;  /* 0xfffffffe08087836 */ /* 0x000fe20000000000 */
[----:B------:R-:W-:Y:S01]  /*0ce0*/  LEA R7, R7, R22, 0x5 ;  /* 0x0000001607077211 */ /* 0x000fe200078e28ff */
[----:B------:R-:W-:Y:S01]  /*0cf0*/  UMOV UR4, 0x8 ;  /* 0x0000000800047882 */ /* 0x000fe20000000000 */
[----:B------:R-:W-:Y:S02]  /*0d00*/  UMOV UR5, 0x0 ;  /* 0x0000000000057882 */ /* 0x000fe40000000000 */
[----:B------:R-:W-:Y:S01]  /*0d10*/  ISETP.GE.U32.AND P1, PT, R8, 0x3, PT ;  /* 0x000000030800780c */ /* 0x000fe20003f26070 */
[----:B------:R-:W-:Y:S01]  /*0d20*/  IMAD.MOV.U32 R8, RZ, RZ, RZ ;  /* 0x000000ffff087224 */ /* 0x000fe200078e00ff */
[----:B------:R-:W-:-:S04]  /*0d30*/  LOP3.LUT R0, R6, 0x3, RZ, 0xc0, !PT ;  /* 0x0000000306007812 */ /* 0x000fc800078ec0ff */
[----:B------:R-:W-:Y:S01]  /*0d40*/  ISETP.NE.AND P0, PT, R0, RZ, PT ;  /* 0x000000ff0000720c */ /* 0x000fe20003f05270 */
[----:B--2---:R-:W-:Y:S01]  /*0d50*/  UIMAD.WIDE.U32 UR4, UR6, 0x1, UR4 ;  /* 0x00000001060478a5 */ /* 0x004fe2000f8e0004 */
[----:B0-----:R-:W-:-:S05]  /*0d60*/  IMAD.WIDE.U32 R2, R7, 0x4, R2 ;  /* 0x0000000407027825 */ /* 0x001fca00078e0002 */
[----:B------:R-:W-:Y:S06]  /*0d70*/  @!P1 BRA `(.L_x_22) ;  /* 0x0000000400549947 */ /* 0x000fec0003800000 */
[----:B------:R-:W-:Y:S01]  /*0d80*/  LOP3.LUT R8, R6, 0xfffffffc, RZ, 0xc0, !PT ;  /* 0xfffffffc06087812 */ /* 0x000fe200078ec0ff */
[----:B------:R-:W-:Y:S01]  /*0d90*/  IMAD R6, R24, 0x15, R9 ;  /* 0x0000001518067824 */ /* 0x000fe200078e0209 */
[----:B------:R-:W-:Y:S02]  /*0da0*/  UIADD3 UR6, UPT, UPT, UR5, UR7, URZ ;  /* 0x0000000705067290 */ /* 0x000fe4000fffe0ff */
[----:B------:R-:W-:-:S10]  /*0db0*/  IADD3 R7, PT, PT, -R8, RZ, RZ ;  /* 0x000000ff08077210 */ /* 0x000fd40007ffe1ff */
.L_x_23:
[----:B-1----:R-:W-:Y:S01]  /*0dc0*/  MOV R10, UR4 ;  /* 0x00000004000a7c02 */ /* 0x002fe20008000f00 */
[----:B---3--:R-:W-:Y:S02]  /*0dd0*/  IMAD.U32 R5, RZ, RZ, UR6 ;  /* 0x00000006ff057e24 */ /* 0x008fe4000f8e00ff */
[----:B------:R-:W-:Y:S01]  /*0de0*/  IMAD.U32 R11, RZ, RZ, UR5 ;  /* 0x00000005ff0b7e24 */ /* 0x000fe2000f8e00ff */
[----:B------:R-:W-:-:S05]  /*0df0*/  MOV R4, R10 ;  /* 0x0000000a00047202 */ /* 0x000fca0000000f00 */
[----:B------:R-:W-:-:S05]  /*0e00*/  IMAD.WIDE R4, R6, 0x4, R4 ;  /* 0x0000000406047825 */ /* 0x000fca00078e0204 */
[----:B------:R-:W2:Y:S04]  /*0e10*/  LDG.E R11, desc[UR8][R4.64+-0x8] ;  /* 0xfffff808040b7981 */ /* 0x000ea8000c1e1900 */
[----:B------:R-:W2:Y:S02]  /*0e20*/  LDG.E R10, desc[UR8][R4.64+-0x4] ;  /* 0xfffffc08040a7981 */ /* 0x000ea4000c1e1900 */
[----:B--2---:R-:W-:-:S13]  /*0e30*/  ISETP.GT.AND P1, PT, R10, R11, PT ;  /* 0x0000000b0a00720c */ /* 0x004fda0003f24270 */
[----:B------:R-:W0:Y:S01]  /*0e40*/  @P1 LDC.64 R12, c[0x0][0x3a0] ;  /* 0x0000e800ff0c1b82 */ /* 0x000e220000000a00 */
[----:B------:R-:W2:Y:S07]  /*0e50*/  @P1 LDG.E R17, desc[UR8][R2.64] ;  /* 0x0000000802111981 */ /* 0x000eae000c1e1900 */
[----:B------:R-:W1:Y:S01]  /*0e60*/  @P1 LDC.64 R14, c[0x0][0x398] ;  /* 0x0000e600ff0e1b82 */ /* 0x000e620000000a00 */
[----:B0-----:R-:W-:-:S06]  /*0e70*/  @P1 IMAD.WIDE R12, R11, 0x4, R12 ;  /* 0x000000040b0c1825 */ /* 0x001fcc00078e020c */
[----:B------:R-:W3:Y:S01]  /*0e80*/  @P1 LDG.E R13, desc[UR8][R12.64] ;  /* 0x000000080c0d1981 */ /* 0x000ee2000c1e1900 */
[----:B-1----:R-:W-:-:S06]  /*0e90*/  @P1 IMAD.WIDE R14, R11, 0x4, R14 ;  /* 0x000000040b0e1825 */ /* 0x002fcc00078e020e */
[----:B------:R-:W2:Y:S01]  /*0ea0*/  @P1 LDG.E R14, desc[UR8][R14.64] ;  /* 0x000000080e0e1981 */ /* 0x000ea2000c1e1900 */
[----:B------:R-:W0:Y:S01]  /*0eb0*/  @P1 S2R R16, SR_CgaCtaId ;  /* 0x0000000000101919 */ /* 0x000e220000008800 */
[----:B------:R-:W-:-:S04]  /*0ec0*/  @P1 MOV R11, 0x400 ;  /* 0x00000400000b1802 */ /* 0x000fc80000000f00 */
[----:B0-----:R-:W-:Y:S01]  /*0ed0*/  @P1 LEA R11, R16, R11, 0x18 ;  /* 0x0000000b100b1211 */ /* 0x001fe200078ec0ff */
[----:B---3--:R-:W-:-:S05]  /*0ee0*/  @P1 IMAD R16, R13, 0x20, R22 ;  /* 0x000000200d101824 */ /* 0x008fca00078e0216 */
[----:B------:R-:W-:-:S05]  /*0ef0*/  @P1 LEA R16, R16, R11, 0x2 ;  /* 0x0000000b10101211 */ /* 0x000fca00078e10ff */
[----:B------:R-:W2:Y:S02]  /*0f00*/  @P1 LDS R11, [R16] ;  /* 0x00000000100b1984 */ /* 0x000ea40000000800 */
[----:B--2---:R-:W-:-:S05]  /*0f10*/  @P1 IMAD R17, R14, R11, R17 ;  /* 0x0000000b0e111224 */ /* 0x004fca00078e0211 */
[----:B------:R0:W-:Y:S04]  /*0f20*/  @P1 STG.E desc[UR8][R2.64], R17 ;  /* 0x0000001102001986 */ /* 0x0001e8000c101908 */
[----:B------:R-:W2:Y:S04]  /*0f30*/  @P1 LDG.E R10, desc[UR8][R4.64+-0x4] ;  /* 0xfffffc08040a1981 */ /* 0x000ea8000c1e1900 */
[----:B------:R-:W2:Y:S02]  /*0f40*/  LDG.E R11, desc[UR8][R4.64] ;  /* 0x00000008040b7981 */ /* 0x000ea4000c1e1900 */
[----:B--2---:R-:W-:-:S13]  /*0f50*/  ISETP.GT.AND P1, PT, R11, R10, PT ;  /* 0x0000000a0b00720c */ /* 0x004fda0003f24270 */
[----:B------:R-:W1:Y:S08]  /*0f60*/  @P1 LDC.64 R12, c[0x0][0x3a0] ;  /* 0x0000e800ff0c1b82 */ /* 0x000e700000000a00 */
[----:B------:R-:W2:Y:S01]  /*0f70*/  @P1 LDC.64 R14, c[0x0][0x398] ;  /* 0x0000e600ff0e1b82 */ /* 0x000ea20000000a00 */
[----:B-1----:R-:W-:-:S06]  /*0f80*/  @P1 IMAD.WIDE R12, R10, 0x4, R12 ;  /* 0x000000040a0c1825 */ /* 0x002fcc00078e020c */
[----:B------:R-:W3:Y:S01]  /*0f90*/  @P1 LDG.E R13, desc[UR8][R12.64] ;  /* 0x000000080c0d1981 */ /* 0x000ee2000c1e1900 */
[----:B--2---:R-:W-:-:S03]  /*0fa0*/  @P1 IMAD.WIDE R14, R10, 0x4, R14 ;  /* 0x000000040a0e1825 */ /* 0x004fc600078e020e */
[----:B------:R-:W2:Y:S04]  /*0fb0*/  @P1 LDG.E R10, desc[UR8][R2.64] ;  /* 0x00000008020a1981 */ /* 0x000ea8000c1e1900 */
[----:B------:R-:W2:Y:S01]  /*0fc0*/  @P1 LDG.E R14, desc[UR8][R14.64] ;  /* 0x000000080e0e1981 */ /* 0x000ea2000c1e1900 */
[----:B0-----:R-:W0:Y:S01]  /*0fd0*/  @P1 S2R R17, SR_CgaCtaId ;  /* 0x0000000000111919 */ /* 0x001e220000008800 */
[----:B------:R-:W-:-:S04]  /*0fe0*/  @P1 MOV R16, 0x400 ;  /* 0x0000040000101802 */ /* 0x000fc80000000f00 */
[----:B0-----:R-:W-:Y:S01]  /*0ff0*/  @P1 LEA R17, R17, R16, 0x18 ;  /* 0x0000001011111211 */ /* 0x001fe200078ec0ff */
[----:B---3--:R-:W-:-:S05]  /*1000*/  @P1 IMAD R16, R13, 0x20, R22 ;  /* 0x000000200d101824 */ /* 0x008fca00078e0216 */
[----:B------:R-:W-:-:S05]  /*1010*/  @P1 LEA R16, R16, R17, 0x2 ;  /* 0x0000001110101211 */ /* 0x000fca00078e10ff */
[----:B------:R-:W2:Y:S02]  /*1020*/  @P1 LDS R17, [R16] ;  /* 0x0000000010111984 */ /* 0x000ea40000000800 */
[----:B--2---:R-:W-:-:S05]  /*1030*/  @P1 IMAD R17, R14, R17, R10 ;  /* 0x000000110e111224 */ /* 0x004fca00078e020a */
[----:B------:R-:W-:Y:S04]  /*1040*/  @P1 STG.E desc[UR8][R2.64], R17 ;  /* 0x0000001102001986 */ /* 0x000fe8000c101908 */
[----:B------:R-:W2:Y:S04]  /*1050*/  @P1 LDG.E R11, desc[UR8][R4.64] ;  /* 0x00000008040b1981 */ /* 0x000ea8000c1e1900 */
[----:B------:R-:W2:Y:S02]  /*1060*/  LDG.E R10, desc[UR8][R4.64+0x4] ;  /* 0x00000408040a7981 */ /* 0x000ea4000c1e1900 */
[----:B--2---:R-:W-:-:S13]  /*1070*/  ISETP.GT.AND P1, PT, R10, R11, PT ;  /* 0x0000000b0a00720c */ /* 0x004fda0003f24270 */
[----:B------:R-:W0:Y:S01]  /*1080*/  @P1 LDC.64 R12, c[0x0][0x3a0] ;  /* 0x0000e800ff0c1b82 */ /* 0x000e220000000a00 */
[----:B----4-:R-:W2:Y:S07]  /*1090*/  @P1 LDG.E R18, desc[UR8][R2.64] ;  /* 0x0000000802121981 */ /* 0x010eae000c1e1900 */
        /* <DEDUP_REMOVED lines=16> */
[----:B------:R-:W0:Y:S08]  /*11a0*/  @P1 LDC.64 R12, c[0x0][0x3a0] ;  /* 0x0000e800ff0c1b82 */ /* 0x000e300000000a00 */
[----:B------:R-:W1:Y:S01]  /*11b0*/  @P1 LDC.64 R14, c[0x0][0x398] ;  /* 0x0000e600ff0e1b82 */ /* 0x000e620000000a00 */
[----:B0-----:R-:W-:-:S06]  /*11c0*/  @P1 IMAD.WIDE R12, R10, 0x4, R12 ;  /* 0x000000040a0c1825 */ /* 0x001fcc00078e020c */
[----:B------:R-:W2:Y:S01]  /*11d0*/  @P1 LDG.E R13, desc[UR8][R12.64] ;  /* 0x000000080c0d1981 */ /* 0x000ea2000c1e1900 */
[----:B-1----:R-:W-:-:S03]  /*11e0*/  @P1 IMAD.WIDE R10, R10, 0x4, R14 ;  /* 0x000000040a0a1825 */ /* 0x002fc600078e020e */
[----:B------:R-:W3:Y:S04]  /*11f0*/  @P1 LDG.E R14, desc[UR8][R2.64] ;  /* 0x00000008020e1981 */ /* 0x000ee8000c1e1900 */
[----:B------:R-:W3:Y:S01]  /*1200*/  @P1 LDG.E R10, desc[UR8][R10.64] ;  /* 0x000000080a0a1981 */ /* 0x000ee2000c1e1900 */
[----:B------:R-:W0:Y:S01]  /*1210*/  @P1 S2R R16, SR_CgaCtaId ;  /* 0x0000000000101919 */ /* 0x000e220000008800 */
[----:B------:R-:W-:-:S04]  /*1220*/  @P1 MOV R15, 0x400 ;  /* 0x00000400000f1802 */ /* 0x000fc80000000f00 */
[----:B0-----:R-:W-:Y:S01]  /*1230*/  @P1 LEA R15, R16, R15, 0x18 ;  /* 0x0000000f100f1211 */ /* 0x001fe200078ec0ff */
[----:B------:R-:W-:Y:S01]  /*1240*/  VIADD R7, R7, 0x4 ;  /* 0x0000000407077836 */ /* 0x000fe20000000000 */
[----:B------:R-:W-:Y:S01]  /*1250*/  IADD3 R6, PT, PT, R6, 0x4, RZ ;  /* 0x0000000406067810 */ /* 0x000fe20007ffe0ff */
[----:B--2---:R-:W-:-:S05]  /*1260*/  @P1 IMAD R4, R13, 0x20, R22 ;  /* 0x000000200d041824 */ /* 0x004fca00078e0216 */
[----:B------:R-:W-:-:S05]  /*1270*/  @P1 LEA R4, R4, R15, 0x2 ;  /* 0x0000000f04041211 */ /* 0x000fca00078e10ff */
[----:B------:R-:W3:Y:S02]  /*1280*/  @P1 LDS R5, [R4] ;  /* 0x0000000004051984 */ /* 0x000ee40000000800 */
[----:B---3--:R-:W-:-:S05]  /*1290*/  @P1 IMAD R5, R10, R5, R14 ;  /* 0x000000050a051224 */ /* 0x008fca00078e020e */
[----:B------:R0:W-:Y:S01]  /*12a0*/  @P1 STG.E desc[UR8][R2.64], R5 ;  /* 0x0000000502001986 */ /* 0x0001e2000c101908 */
[----:B------:R-:W-:-:S13]  /*12b0*/  ISETP.NE.AND P1, PT, R7, RZ, PT ;  /* 0x000000ff0700720c */ /* 0x000fda0003f25270 */
[----:B0-----:R-:W-:Y:S05]  /*12c0*/  @P1 BRA `(.L_x_23) ;  /* 0xfffffff800bc1947 */ /* 0x001fea000383ffff */
.L_x_22:
[----:B------:R-:W-:Y:S05]  /*12d0*/  @!P0 EXIT ;  /* 0x000000000000894d */ /* 0x000fea0003800000 */
[----:B------:R-:W0:Y:S01]  /*12e0*/  LDCU.64 UR4, c[0x0][0x380] ;  /* 0x00007000ff0477ac */ /* 0x000e220008000a00 */
[----:B------:R-:W-:Y:S01]  /*12f0*/  IMAD.IADD R9, R9, 0x1, R8 ;  /* 0x0000000109097824 */ /* 0x000fe200078e0208 */
[----:B------:R-:W-:-:S03]  /*1300*/  IADD3 R0, PT, PT, -R0, RZ, RZ ;  /* 0x000000ff00007210 */ /* 0x000fc60007ffe1ff */
[----:B-1----:R-:W-:Y:S01]  /*1310*/  IMAD R11, R24, 0x15, R9 ;  /* 0x00000015180b7824 */ /* 0x002fe200078e0209 */
[----:B0-----:R-:W-:-:S04]  /*1320*/  UIADD3 UR4, UP0, UPT, UR4, 0x4, URZ ;  /* 0x0000000404047890 */ /* 0x001fc8000ff1e0ff */
[----:B------:R-:W-:-:S12]  /*1330*/  UIADD3.X UR5, UPT, UPT, URZ, UR5, URZ, UP0, !UPT ;  /* 0x00000005ff057290 */ /* 0x000fd800087fe4ff */
.L_x_24:
[----:B---3--:R-:W-:Y:S01]  /*1340*/  MOV R5, UR5 ;  /* 0x0000000500057c02 */ /* 0x008fe20008000f00 */
[----:B------:R-:W-:-:S04]  /*1350*/  IMAD.U32 R4, RZ, RZ, UR4 ;  /* 0x00000004ff047e24 */ /* 0x000fc8000f8e00ff */
        /* <DEDUP_REMOVED lines=14> */
[----:B------:R-:W-:Y:S01]  /*1440*/  VIADD R0, R0, 0x1 ;  /* 0x0000000100007836 */ /* 0x000fe20000000000 */
[----:B------:R-:W-:Y:S01]  /*1450*/  IADD3 R11, PT, PT, R11, 0x1, RZ ;  /* 0x000000010b0b7810 */ /* 0x000fe20007ffe0ff */
[----:B---3--:R-:W-:-:S05]  /*1460*/  @P0 IMAD R4, R7, 0x20, R22 ;  /* 0x0000002007040824 */ /* 0x008fca00078e0216 */
[----:B------:R-:W-:-:S05]  /*1470*/  @P0 LEA R4, R4, R13, 0x2 ;  /* 0x0000000d04040211 */ /* 0x000fca00078e10ff */
[----:B------:R-:W2:Y:S02]  /*1480*/  @P0 LDS R5, [R4] ;  /* 0x0000000004050984 */ /* 0x000ea40000000800 */
[----:B--2---:R-:W-:-:S05]  /*1490*/  @P0 IMAD R5, R8, R5, R10 ;  /* 0x0000000508050224 */ /* 0x004fca00078e020a */
[----:B------:R0:W-:Y:S01]  /*14a0*/  @P0 STG.E desc[UR8][R2.64], R5 ;  /* 0x0000000502000986 */ /* 0x0001e2000c101908 */
[----:B------:R-:W-:-:S13]  /*14b0*/  ISETP.NE.AND P0, PT, R0, RZ, PT ;  /* 0x000000ff0000720c */ /* 0x000fda0003f05270 */
[----:B0-----:R-:W-:Y:S05]  /*14c0*/  @P0 BRA `(.L_x_24) ;  /* 0xfffffffc009c0947 */ /* 0x001fea000383ffff */
[----:B------:R-:W-:Y:S05]  /*14d0*/  EXIT ;  /* 0x000000000000794d */ /* 0x000fea0003800000 */
.L_x_25:
        /* <DEDUP_REMOVED lines=10> */
.L_x_74:


//--------------------- .text._Z14find_dense_GPUPiS_S_ii --------------------------
	.section	.text._Z14find_dense_GPUPiS_S_ii,"ax",@progbits
	.align	128
        .global         _Z14find_dense_GPUPiS_S_ii
        .type           _Z14find_dense_GPUPiS_S_ii,@function
        .size           _Z14find_dense_GPUPiS_S_ii,(.L_x_75 - _Z14find_dense_GPUPiS_S_ii)
        .other          _Z14find_dense_GPUPiS_S_ii,@"STO_CUDA_ENTRY STV_DEFAULT"
_Z14find_dense_GPUPiS_S_ii:
.text._Z14find_dense_GPUPiS_S_ii:
[----:B------:R-:W-:Y:S01]  /*0000*/  LDC R1, c[0x0][0x37c] ;  /* 0x0000df00ff017b82 */ /* 0x000fe20000000800 */
[----:B------:R-:W0:Y:S07]  /*0010*/  S2R R2, SR_TID.X ;  /* 0x0000000000027919 */ /* 0x000e2e0000002100 */
[----:B------:R-:W0:Y:S08]  /*0020*/  S2UR UR4, SR_CTAID.X ;  /* 0x00000000000479c3 */ /* 0x000e300000002500 */
[----:B------:R-:W0:Y:S08]  /*0030*/  LDC R3, c[0x0][0x360] ;  /* 0x0000d800ff037b82 */ /* 0x000e300000000800 */
[----:B------:R-:W1:Y:S01]  /*0040*/  LDC R0, c[0x0][0x39c] ;  /* 0x0000e700ff007b82 */ /* 0x000e620000000800 */
[----:B0-----:R-:W-:-:S05]  /*0050*/  IMAD R3, R3, UR4, R2 ;  /* 0x0000000403037c24 */ /* 0x001fca000f8e0202 */
[----:B-1----:R-:W-:-:S13]  /*0060*/  ISETP.GE.AND P0, PT, R3, R0, PT ;  /* 0x000000000300720c */ /* 0x002fda0003f06270 */
[----:B------:R-:W-:Y:S05]  /*0070*/  @P0 EXIT ;  /* 0x000000000000094d */ /* 0x000fea0003800000 */
[----:B------:R-:W0:Y:S01]  /*0080*/  LDC.64 R4, c[0x0][0x380] ;  /* 0x0000e000ff047b82 */ /* 0x000e220000000a00 */
[----:B------:R-:W1:Y:S07]  /*0090*/  LDCU.64 UR4, c[0x0][0x358] ;  /* 0x00006b00ff0477ac */ /* 0x000e6e0008000a00 */
[----:B------:R-:W2:Y:S01]  /*00a0*/  LDC R6, c[0x0][0x398] ;  /* 0x0000e600ff067b82 */ /* 0x000ea20000000800 */
[----:B0-----:R-:W-:-:S05]  /*00b0*/  IMAD.WIDE R4, R3, 0x4, R4 ;  /* 0x0000000403047825 */ /* 0x001fca00078e0204 */
[----:B-1----:R-:W3:Y:S04]  /*00c0*/  LDG.E R10, desc[UR4][R4.64] ;  /* 0x00000004040a7981 */ /* 0x002ee8000c1e1900 */
[----:B------:R-:W3:Y:S01]  /*00d0*/  LDG.E R7, desc[UR4][R4.64+0x4] ;  /* 0x0000040404077981 */ /* 0x000ee2000c1e1900 */
[C---:B--2---:R-:W-:Y:S01]  /*00e0*/  IMAD.HI R2, R6.reuse, 0x30c30c31, RZ ;  /* 0x30c30c3106027827 */ /* 0x044fe200078e02ff */
[----:B------:R-:W-:Y:S01]  /*00f0*/  BSSY.RECONVERGENT B0, `(.L_x_26) ;  /* 0x0000017000007945 */ /* 0x000fe20003800200 */
[----:B------:R-:W-:Y:S02]  /*0100*/  ISETP.GE.AND P0, PT, R6, 0x15, PT ;  /* 0x000000150600780c */ /* 0x000fe40003f06270 */
[----:B---3--:R-:W-:Y:S02]  /*0110*/  ISETP.GE.AND P1, PT, R10, R7, PT ;  /* 0x000000070a00720c */ /* 0x008fe40003f26270 */
[----:B------:R-:W-:-:S04]  /*0120*/  SHF.R.U32.HI R7, RZ, 0x1f, R2 ;  /* 0x0000001fff077819 */ /* 0x000fc80000011602 */
[----:B------:R-:W-:-:S07]  /*0130*/  LEA.HI.SX32 R2, R2, R7, 0x1e ;  /* 0x0000000702027211 */ /* 0x000fce00078ff2ff */
[----:B------:R-:W-:Y:S05]  /*0140*/  @P1 BRA `(.L_x_27) ;  /* 0x0000000000441947 */ /* 0x000fea0003800000 */
[----:B------:R-:W0:Y:S01]  /*0150*/  LDC.64 R6, c[0x0][0x390] ;  /* 0x0000e400ff067b82 */ /* 0x000e220000000a00 */
[----:B------:R-:W-:-:S07]  /*0160*/  IMAD.MOV.U32 R15, RZ, RZ, R10 ;  /* 0x000000ffff0f7224 */ /* 0x000fce00078e000a */
[----:B------:R-:W1:Y:S02]  /*0170*/  LDC.64 R8, c[0x0][0x388] ;  /* 0x0000e200ff087b82 */ /* 0x000e640000000a00 */
.L_x_28:
[----:B-1----:R-:W-:-:S06]  /*0180*/  IMAD.WIDE R10, R15, 0x4, R8 ;  /* 0x000000040f0a7825 */ /* 0x002fcc00078e0208 */
[----:B------:R-:W2:Y:S02]  /*0190*/  LDG.E R10, desc[UR4][R10.64] ;  /* 0x000000040a0a7981 */ /* 0x000ea4000c1e1900 */
[----:B--2---:R-:W-:-:S05]  /*01a0*/  IMAD.HI R12, R10, 0x30c30c31, RZ ;  /* 0x30c30c310a0c7827 */ /* 0x004fca00078e02ff */
[----:B------:R-:W-:-:S04]  /*01b0*/  SHF.R.U32.HI R13, RZ, 0x1f, R12 ;  /* 0x0000001fff0d7819 */ /* 0x000fc8000001160c */
[----:B------:R-:W-:-:S05]  /*01c0*/  LEA.HI.SX32 R13, R12, R13, 0x1e ;  /* 0x0000000d0c0d7211 */ /* 0x000fca00078ff2ff */
[----:B------:R-:W-:-:S04]  /*01d0*/  IMAD R13, R13, R0, R3 ;  /* 0x000000000d0d7224 */ /* 0x000fc800078e0203 */
[----:B0-----:R-:W-:-:S05]  /*01e0*/  IMAD.WIDE R12, R13, 0x4, R6 ;  /* 0x000000040d0c7825 */ /* 0x001fca00078e0206 */
[----:B------:R-:W2:Y:S02]  /*01f0*/  LDG.E R14, desc[UR4][R12.64] ;  /* 0x000000040c0e7981 */ /* 0x000ea4000c1e1900 */
[----:B--2---:R-:W-:-:S05]  /*0200*/  VIADD R17, R14, 0x1 ;  /* 0x000000010e117836 */ /* 0x004fca0000000000 */
[----:B------:R2:W-:Y:S04]  /*0210*/  STG.E desc[UR4][R12.64], R17 ;  /* 0x000000110c007986 */ /* 0x0005e8000c101904 */
[----:B------:R-:W3:Y:S01]  /*0220*/  LDG.E R14, desc[UR4][R4.64+0x4] ;  /* 0x00000404040e7981 */ /* 0x000ee2000c1e1900 */
[----:B------:R-:W-:-:S05]  /*0230*/  VIADD R15, R15, 0x1 ;  /* 0x000000010f0f7836 */ /* 0x000fca0000000000 */
[----:B---3--:R-:W-:-:S13]  /*0240*/  ISETP.GE.AND P1, PT, R15, R14, PT ;  /* 0x0000000e0f00720c */ /* 0x008fda0003f26270 */
[----:B--2---:R-:W-:Y:S05]  /*0250*/  @!P1 BRA `(.L_x_28) ;  /* 0xfffffffc00c89947 */ /* 0x004fea000383ffff */
.L_x_27:
[----:B------:R-:W-:Y:S05]  /*0260*/  BSYNC.RECONVERGENT B0 ;  /* 0x0000000000007941 */ /* 0x000fea0003800200 */
.L_x_26:
[----:B------:R-:W-:Y:S05]  /*0270*/  @!P0 EXIT ;  /* 0x000000000000894d */ /* 0x000fea0003800000 */
[C---:B------:R-:W-:Y:S01]  /*0280*/  VIADD R4, R2.reuse, 0xffffffff ;  /* 0xffffffff02047836 */ /* 0x040fe20000000000 */
[----:B------:R-:W-:Y:S01]  /*0290*/  LOP3.LUT R9, R2, 0xf, RZ, 0xc0, !PT ;  /* 0x0000000f02097812 */ /* 0x000fe200078ec0ff */
[----:B------:R-:W-:-:S03]  /*02a0*/  IMAD.MOV.U32 R6, RZ, RZ, RZ ;  /* 0x000000ffff067224 */ /* 0x000fc600078e00ff */
[----:B------:R-:W-:Y:S02]  /*02b0*/  ISETP.GE.U32.AND P1, PT, R4, 0xf, PT ;  /* 0x0000000f0400780c */ /* 0x000fe40003f26070 */
[----:B------:R-:W-:-:S11]  /*02c0*/  ISETP.NE.AND P0, PT, R9, RZ, PT ;  /* 0x000000ff0900720c */ /* 0x000fd60003f05270 */
[----:B------:R-:W-:Y:S05]  /*02d0*/  @!P1 BRA `(.L_x_29) ;  /* 0x0000000400609947 */ /* 0x000fea0003800000 */
[----:B------:R-:W0:Y:S01]  /*02e0*/  LDC.64 R4, c[0x0][0x390] ;  /* 0x0000e400ff047b82 */ /* 0x000e220000000a00 */
[----:B------:R-:W-:Y:S01]  /*02f0*/  LOP3.LUT R6, R2, 0x7fffff0, RZ, 0xc0, !PT ;  /* 0x07fffff002067812 */ /* 0x000fe200078ec0ff */
[----:B------:R-:W-:-:S04]  /*0300*/  IMAD.MOV.U32 R7, RZ, RZ, R3 ;  /* 0x000000ffff077224 */ /* 0x000fc800078e0003 */
[----:B------:R-:W-:-:S07]  /*0310*/  IMAD.MOV R8, RZ, RZ, -R6 ;  /* 0x000000ffff087224 */ /* 0x000fce00078e0a06 */
.L_x_30:
[----:B01----:R-:W-:-:S05]  /*0320*/  IMAD.WIDE R10, R7, 0x4, R4 ;  /* 0x00000004070a7825 */ /* 0x003fca00078e0204 */
[----:B------:R-:W2:Y:S02]  /*0330*/  LDG.E R12, desc[UR4][R10.64] ;  /* 0x000000040a0c7981 */ /* 0x000ea4000c1e1900 */
[----:B--2---:R-:W-:Y:S01]  /*0340*/  ISETP.GT.AND P1, PT, R12, 0x4, PT ;  /* 0x000000040c00780c */ /* 0x004fe20003f24270 */
[----:B------:R-:W-:-:S03]  /*0350*/  IMAD.WIDE R12, R0, 0x4, R10 ;  /* 0x00000004000c7825 */ /* 0x000fc600078e020a */
[----:B------:R-:W-:-:S05]  /*0360*/  SEL R19, RZ, 0x1, !P1 ;  /* 0x00000001ff137807 */ /* 0x000fca0004800000 */
[----:B------:R0:W-:Y:S04]  /*0370*/  STG.E desc[UR4][R10.64], R19 ;  /* 0x000000130a007986 */ /* 0x0001e8000c101904 */
        /* <DEDUP_REMOVED lines=10> */
[----:B0-----:R-:W3:Y:S02]  /*0420*/  LDG.E R10, desc[UR4][R16.64] ;  /* 0x00000004100a7981 */ /* 0x001ee4000c1e1900 */
[----:B---3--:R-:W-:Y:S01]  /*0430*/  ISETP.GT.AND P1, PT, R10, 0x4, PT ;  /* 0x000000040a00780c */ /* 0x008fe20003f24270 */
[----:B------:R-:W-:-:S03]  /*0440*/  IMAD.WIDE R10, R0, 0x4, R16 ;  /* 0x00000004000a7825 */ /* 0x000fc600078e0210 */
[----:B------:R-:W-:-:S05]  /*0450*/  SEL R19, RZ, 0x1, !P1 ;  /* 0x00000001ff137807 */ /* 0x000fca0004800000 */
[----:B------:R0:W-:Y:S04]  /*0460*/  STG.E desc[UR4][R16.64], R19 ;  /* 0x0000001310007986 */ /* 0x0001e8000c101904 */
[----:B-1----:R-:W3:Y:S02]  /*0470*/  LDG.E R12, desc[UR4][R10.64] ;  /* 0x000000040a0c7981 */ /* 0x002ee4000c1e1900 */
[----:B---3--:R-:W-:Y:S01]  /*0480*/  ISETP.GT.AND P1, PT, R12, 0x4, PT ;  /* 0x000000040c00780c */ /* 0x008fe20003f24270 */
[----:B------:R-:W-:-:S03]  /*0490*/  IMAD.WIDE R12, R0, 0x4, R10 ;  /* 0x00000004000c7825 */ /* 0x000fc600078e020a */
[----:B------:R-:W-:-:S05]  /*04a0*/  SEL R21, RZ, 0x1, !P1 ;  /* 0x00000001ff157807 */ /* 0x000fca0004800000 */
[----:B------:R1:W-:Y:S04]  /*04b0*/  STG.E desc[UR4][R10.64], R21 ;  /* 0x000000150a007986 */ /* 0x0003e8000c101904 */
[----:B--2---:R-:W2:Y:S02]  /*04c0*/  LDG.E R14, desc[UR4][R12.64] ;  /* 0x000000040c0e7981 */ /* 0x004ea4000c1e1900 */
        /* <DEDUP_REMOVED lines=49> */
[----:B0-----:R-:W2:Y:S01]  /*07e0*/  LDG.E R10, desc[UR4][R16.64] ;  /* 0x00000004100a7981 */ /* 0x001ea2000c1e1900 */
[----:B------:R-:W-:Y:S02]  /*07f0*/  VIADD R8, R8, 0x10 ;  /* 0x0000001008087836 */ /* 0x000fe40000000000 */
[----:B------:R-:W-:Y:S01]  /*0800*/  IMAD R7, R0, 0x10, R7 ;  /* 0x0000001000077824 */ /* 0x000fe200078e0207 */
[----:B--2---:R-:W-:-:S04]  /*0810*/  ISETP.GT.AND P1, PT, R10, 0x4, PT ;  /* 0x000000040a00780c */ /* 0x004fc80003f24270 */
[----:B------:R-:W-:Y:S02]  /*0820*/  SEL R11, RZ, 0x1, !P1 ;  /* 0x00000001ff0b7807 */ /* 0x000fe40004800000 */
[----:B------:R-:W-:-:S03]  /*0830*/  ISETP.NE.AND P1, PT, R8, RZ, PT ;  /* 0x000000ff0800720c */ /* 0x000fc60003f25270 */
[----:B------:R1:W-:Y:S10]  /*0840*/  STG.E desc[UR4][R16.64], R11 ;  /* 0x0000000b10007986 */ /* 0x0003f4000c101904 */
[----:B------:R-:W-:Y:S05]  /*0850*/  @P1 BRA `(.L_x_30) ;  /* 0xfffffff800b01947 */ /* 0x000fea000383ffff */
.L_x_29:
[----:B------:R-:W-:Y:S05]  /*0860*/  @!P0 EXIT ;  /* 0x000000000000894d */ /* 0x000fea0003800000 */
[----:B------:R-:W-:Y:S02]  /*0870*/  ISETP.GE.U32.AND P1, PT, R9, 0x8, PT ;  /* 0x000000080900780c */ /* 0x000fe40003f26070 */
[----:B-1----:R-:W-:-:S04]  /*0880*/  LOP3.LUT R14, R2, 0x7, RZ, 0xc0, !PT ;  /* 0x00000007020e7812 */ /* 0x002fc800078ec0ff */
[----:B------:R-:W-:-:S07]  /*0890*/  ISETP.NE.AND P0, PT, R14, RZ, PT ;  /* 0x000000ff0e00720c */ /* 0x000fce0003f05270 */
[----:B------:R-:W-:Y:S06]  /*08a0*/  @!P1 BRA `(.L_x_31) ;  /* 0x0000000000ac9947 */ /* 0x000fec0003800000 */
[----:B------:R-:W0:Y:S01]  /*08b0*/  LDC.64 R4, c[0x0][0x390] ;  /* 0x0000e400ff047b82 */ /* 0x000e220000000a00 */
[----:B------:R-:W-:-:S04]  /*08c0*/  IMAD R7, R6, R0, R3 ;  /* 0x0000000006077224 */ /* 0x000fc800078e0203 */
[----:B0-----:R-:W-:-:S05]  /*08d0*/  IMAD.WIDE R4, R7, 0x4, R4 ;  /* 0x0000000407047825 */ /* 0x001fca00078e0204 */
[----:B------:R-:W2:Y:S01]  /*08e0*/  LDG.E R7, desc[UR4][R4.64] ;  /* 0x0000000404077981 */ /* 0x000ea2000c1e1900 */
[----:B------:R-:W-:Y:S01]  /*08f0*/  IMAD.WIDE R8, R0, 0x4, R4 ;  /* 0x0000000400087825 */ /* 0x000fe200078e0204 */
[----:B--2---:R-:W-:-:S04]  /*0900*/  ISETP.GT.AND P1, PT, R7, 0x4, PT ;  /* 0x000000040700780c */ /* 0x004fc80003f24270 */
        /* <DEDUP_REMOVED lines=27> */
[----:B0-----:R-:W3:Y:S01]  /*0ac0*/  LDG.E R7, desc[UR4][R10.64] ;  /* 0x000000040a077981 */ /* 0x001ee2000c1e1900 */
[----:B------:R-:W-:Y:S01]  /*0ad0*/  IMAD.WIDE R12, R0, 0x4, R10 ;  /* 0x00000004000c7825 */ /* 0x000fe200078e020a */
[----:B---3--:R-:W-:-:S04]  /*0ae0*/  ISETP.GT.AND P1, PT, R7, 0x4, PT ;  /* 0x000000040700780c */ /* 0x008fc80003f24270 */
[----:B------:R-:W-:-:S05]  /*0af0*/  SEL R7, RZ, 0x1, !P1 ;  /* 0x00000001ff077807 */ /* 0x000fca0004800000 */
[----:B------:R2:W-:Y:S04]  /*0b00*/  STG.E desc[UR4][R10.64], R7 ;  /* 0x000000070a007986 */ /* 0x0005e8000c101904 */
[----:B-1----:R-:W3:Y:S01]  /*0b10*/  LDG.E R4, desc[UR4][R12.64] ;  /* 0x000000040c047981 */ /* 0x002ee2000c1e1900 */
[----:B------:R-:W-:Y:S01]  /*0b20*/  VIADD R6, R6, 0x8 ;  /* 0x0000000806067836 */ /* 0x000fe20000000000 */
[----:B---3--:R-:W-:-:S04]  /*0b30*/  ISETP.GT.AND P1, PT, R4, 0x4, PT ;  /* 0x000000040400780c */ /* 0x008fc80003f24270 */
[----:B------:R-:W-:-:S05]  /*0b40*/  SEL R5, RZ, 0x1, !P1 ;  /* 0x00000001ff057807 */ /* 0x000fca0004800000 */
[----:B------:R2:W-:Y:S04]  /*0b50*/  STG.E desc[UR4][R12.64], R5 ;  /* 0x000000050c007986 */ /* 0x0005e8000c101904 */
.L_x_31:
[----:B------:R-:W-:Y:S05]  /*0b60*/  @!P0 EXIT ;  /* 0x000000000000894d */ /* 0x000fea0003800000 */
[----:B------:R-:W-:Y:S02]  /*0b70*/  ISETP.GE.U32.AND P1, PT, R14, 0x4, PT ;  /* 0x000000040e00780c */ /* 0x000fe40003f26070 */
[----:B------:R-:W-:-:S04]  /*0b80*/  LOP3.LUT R2, R2, 0x3, RZ, 0xc0, !PT ;  /* 0x0000000302027812 */ /* 0x000fc800078ec0ff */
[----:B------:R-:W-:-:S07]  /*0b90*/  ISETP.NE.AND P0, PT, R2, RZ, PT ;  /* 0x000000ff0200720c */ /* 0x000fce0003f05270 */
[----:B------:R-:W-:Y:S06]  /*0ba0*/  @!P1 BRA `(.L_x_32) ;  /* 0x00000000005c9947 */ /* 0x000fec0003800000 */
[----:B--2---:R-:W0:Y:S01]  /*0bb0*/  LDC.64 R4, c[0x0][0x390] ;  /* 0x0000e400ff047b82 */ /* 0x004e220000000a00 */
        /* <DEDUP_REMOVED lines=17> */
[----:B0-----:R-:W2:Y:S01]  /*0cd0*/  LDG.E R4, desc[UR4][R12.64] ;  /* 0x000000040c047981 */ /* 0x001ea2000c1e1900 */
[----:B------:R-:W-:Y:S01]  /*0ce0*/  VIADD R6, R6, 0x4 ;  /* 0x0000000406067836 */ /* 0x000fe20000000000 */
[----:B--2---:R-:W-:-:S04]  /*0cf0*/  ISETP.GT.AND P1, PT, R4, 0x4, PT ;  /* 0x000000040400780c */ /* 0x004fc80003f24270 */
[----:B------:R-:W-:-:S05]  /*0d00*/  SEL R5, RZ, 0x1, !P1 ;  /* 0x00000001ff057807 */ /* 0x000fca0004800000 */
[----:B------:R1:W-:Y:S04]  /*0d10*/  STG.E desc[UR4][R12.64], R5 ;  /* 0x000000050c007986 */ /* 0x0003e8000c101904 */
.L_x_32:
[----:B------:R-:W-:Y:S05]  /*0d20*/  @!P0 EXIT ;  /* 0x000000000000894d */ /* 0x000fea0003800000 */
[----:B-12---:R-:W0:Y:S01]  /*0d30*/  LDC.64 R4, c[0x0][0x390] ;  /* 0x0000e400ff047b82 */ /* 0x006e220000000a00 */
[----:B------:R-:W-:Y:S02]  /*0d40*/  IMAD R7, R6, R0, R3 ;  /* 0x0000000006077224 */ /* 0x000fe400078e0203 */
[----:B------:R-:W-:-:S07]  /*0d50*/  IMAD.MOV R6, RZ, RZ, -R2 ;  /* 0x000000ffff067224 */ /* 0x000fce00078e0a02 */
.L_x_33:
[----:B01----:R-:W-:-:S05]  /*0d60*/  IMAD.WIDE R2, R7, 0x4, R4 ;  /* 0x0000000407027825 */ /* 0x003fca00078e0204 */
[----:B------:R-:W2:Y:S01]  /*0d70*/  LDG.E R8, desc[UR4][R2.64] ;  /* 0x0000000402087981 */ /* 0x000ea2000c1e1900 */
[----:B------:R-:W-:Y:S02]  /*0d80*/  VIADD R6, R6, 0x1 ;  /* 0x0000000106067836 */ /* 0x000fe40000000000 */
[----:B------:R-:W-:Y:S01]  /*0d90*/  IMAD.IADD R7, R7, 0x1, R0 ;  /* 0x0000000107077824 */ /* 0x000fe200078e0200 */
[----:B--2---:R-:W-:-:S04]  /*0da0*/  ISETP.GT.AND P0, PT, R8, 0x4, PT ;  /* 0x000000040800780c */ /* 0x004fc80003f04270 */
[----:B------:R-:W-:Y:S02]  /*0db0*/  SEL R9, RZ, 0x1, !P0 ;  /* 0x00000001ff097807 */ /* 0x000fe40004000000 */
[----:B------:R-:W-:-:S03]  /*0dc0*/  ISETP.NE.AND P0, PT, R6, RZ, PT ;  /* 0x000000ff0600720c */ /* 0x000fc60003f05270 */
[----:B------:R1:W-:Y:S10]  /*0dd0*/  STG.E desc[UR4][R2.64], R9 ;  /* 0x0000000902007986 */ /* 0x0003f4000c101904 */
[----:B------:R-:W-:Y:S05]  /*0de0*/  @P0 BRA `(.L_x_33) ;  /* 0xfffffffc00dc0947 */ /* 0x000fea000383ffff */
[----:B------:R-:W-:Y:S05]  /*0df0*/  EXIT ;  /* 0x000000000000794d */ /* 0x000fea0003800000 */
.L_x_34:
        /* <DEDUP_REMOVED lines=16> */
.L_x_75:


//--------------------- .text._Z4SPMMPiS_S_S_S_S_ --------------------------
	.section	.text._Z4SPMMPiS_S_S_S_S_,"ax",@progbits
	.align	128
        .global         _Z4SPMMPiS_S_S_S_S_
        .type           _Z4SPMMPiS_S_S_S_S_,@function
        .size           _Z4SPMMPiS_S_S_S_S_,(.L_x_76 - _Z4SPMMPiS_S_S_S_S_)
        .other          _Z4SPMMPiS_S_S_S_S_,@"STO_CUDA_ENTRY STV_DEFAULT"
_Z4SPMMPiS_S_S_S_S_:
.text._Z4SPMMPiS_S_S_S_S_:
[----:B------:R-:W-:Y:S01]  /*0000*/  LDC R1, c[0x0][0x37c] ;  /* 0x0000df00ff017b82 */ /* 0x000fe20000000800 */
[----:B------:R-:W0:Y:S07]  /*0010*/  S2R R9, SR_CTAID.X ;  /* 0x0000000000097919 */ /* 0x000e2e0000002500 */
[----:B------:R-:W0:Y:S01]  /*0020*/  LDC.64 R2, c[0x0][0x388] ;  /* 0x0000e200ff027b82 */ /* 0x000e220000000a00 */
[----:B------:R-:W1:Y:S01]  /*0030*/  LDCU.64 UR12, c[0x0][0x358] ;  /* 0x00006b00ff0c77ac */ /* 0x000e620008000a00 */
[----:B0-----:R-:W-:-:S05]  /*0040*/  IMAD.WIDE.U32 R2, R9, 0x4, R2 ;  /* 0x0000000409027825 */ /* 0x001fca00078e0002 */
[----:B-1----:R-:W2:Y:S04]  /*0050*/  LDG.E R0, desc[UR12][R2.64+0x4] ;  /* 0x0000040c02007981 */ /* 0x002ea8000c1e1900 */
[----:B------:R-:W2:Y:S01]  /*0060*/  LDG.E R7, desc[UR12][R2.64] ;  /* 0x0000000c02077981 */ /* 0x000ea2000c1e1900 */
[----:B------:R-:W0:Y:S01]  /*0070*/  S2R R4, SR_TID.X ;  /* 0x0000000000047919 */ /* 0x000e220000002100 */
[----:B--2---:R-:W-:-:S04]  /*0080*/  IADD3 R0, PT, PT, R0, -R7, RZ ;  /* 0x8000000700007210 */ /* 0x004fc80007ffe0ff */
[----:B------:R-:W-:-:S13]  /*0090*/  ISETP.GE.AND P0, PT, R0, 0x1, PT ;  /* 0x000000010000780c */ /* 0x000fda0003f06270 */
[----:B0-----:R-:W-:Y:S05]  /*00a0*/  @!P0 EXIT ;  /* 0x000000000000894d */ /* 0x001fea0003800000 */
[----:B------:R-:W0:Y:S01]  /*00b0*/  LDC.64 R2, c[0x0][0x3a8] ;  /* 0x0000ea00ff027b82 */ /* 0x000e220000000a00 */
[----:B------:R-:W1:Y:S01]  /*00c0*/  LDCU.128 UR8, c[0x0][0x390] ;  /* 0x00007200ff0877ac */ /* 0x000e620008000c00 */
[----:B------:R-:W-:Y:S02]  /*00d0*/  SHF.R.U32.HI R5, RZ, 0x5, R4 ;  /* 0x00000005ff057819 */ /* 0x000fe40000011604 */
[----:B------:R-:W-:Y:S01]  /*00e0*/  LOP3.LUT R4, R4, 0x1f, RZ, 0xc0, !PT ;  /* 0x0000001f04047812 */ /* 0x000fe200078ec0ff */
[----:B------:R-:W-:Y:S02]  /*00f0*/  UMOV UR4, URZ ;  /* 0x000000ff00047c82 */ /* 0x000fe40008000000 */
[----:B------:R-:W-:Y:S02]  /*0100*/  IMAD R9, R9, 0x15, R5 ;  /* 0x0000001509097824 */ /* 0x000fe400078e0205 */
[----:B------:R-:W-:-:S03]  /*0110*/  IMAD R6, R5, R0, RZ ;  /* 0x0000000005067224 */ /* 0x000fc600078e02ff */
[----:B------:R-:W-:Y:S01]  /*0120*/  LEA R9, R9, R4, 0x5 ;  /* 0x0000000409097211 */ /* 0x000fe200078e28ff */
[----:B------:R-:W-:Y:S01]  /*0130*/  IMAD R5, R7, 0x15, R6 ;  /* 0x0000001507057824 */ /* 0x000fe200078e0206 */
[----:B-1----:R-:W-:Y:S02]  /*0140*/  UIADD3 UR7, UP0, UPT, UR8, 0x8, URZ ;  /* 0x0000000808077890 */ /* 0x002fe4000ff1e0ff */
[----:B------:R-:W-:Y:S02]  /*0150*/  UIADD3 UR5, UP1, UPT, UR10, 0x8, URZ ;  /* 0x000000080a057890 */ /* 0x000fe4000ff3e0ff */
[----:B------:R-:W-:Y:S01]  /*0160*/  UIADD3.X UR8, UPT, UPT, URZ, UR9, URZ, UP0, !UPT ;  /* 0x00000009ff087290 */ /* 0x000fe200087fe4ff */
[----:B0-----:R-:W-:Y:S01]  /*0170*/  IMAD.WIDE.U32 R2, R9, 0x4, R2 ;  /* 0x0000000409027825 */ /* 0x001fe200078e0002 */
[----:B------:R-:W-:-:S12]  /*0180*/  UIADD3.X UR6, UPT, UPT, URZ, UR11, URZ, UP1, !UPT ;  /* 0x0000000bff067290 */ /* 0x000fd80008ffe4ff */
.L_x_40:
[----:B0-----:R-:W0:Y:S01]  /*0190*/  LDC.64 R6, c[0x0][0x380] ;  /* 0x0000e000ff067b82 */ /* 0x001e220000000a00 */
[----:B-123-5:R-:W-:-:S05]  /*01a0*/  IADD3 R9, PT, PT, R5, UR4, RZ ;  /* 0x0000000405097c10 */ /* 0x02efca000fffe0ff */
[----:B0-----:R-:W-:-:S05]  /*01b0*/  IMAD.WIDE R6, R9, 0x4, R6 ;  /* 0x0000000409067825 */ /* 0x001fca00078e0206 */
[----:B------:R-:W2:Y:S04]  /*01c0*/  LDG.E R14, desc[UR12][R6.64] ;  /* 0x0000000c060e7981 */ /* 0x000ea8000c1e1900 */
[----:B------:R-:W2:Y:S01]  /*01d0*/  LDG.E R15, desc[UR12][R6.64+0x4] ;  /* 0x0000040c060f7981 */ /* 0x000ea2000c1e1900 */
[----:B------:R-:W-:Y:S01]  /*01e0*/  UIADD3 UR4, UPT, UPT, UR4, 0x1, URZ ;  /* 0x0000000104047890 */ /* 0x000fe2000fffe0ff */
[----:B------:R-:W-:Y:S05]  /*01f0*/  BSSY.RECONVERGENT B0, `(.L_x_35) ;  /* 0x0000057000007945 */ /* 0x000fea0003800200 */
[----:B------:R-:W-:-:S02]  /*0200*/  ISETP.NE.AND P0, PT, R0, UR4, PT ;  /* 0x0000000400007c0c */ /* 0x000fc4000bf05270 */
[----:B--2---:R-:W-:-:S13]  /*0210*/  ISETP.GE.AND P1, PT, R14, R15, PT ;  /* 0x0000000f0e00720c */ /* 0x004fda0003f26270 */
[----:B------:R-:W-:Y:S05]  /*0220*/  @P1 BRA `(.L_x_36) ;  /* 0x00000004004c1947 */ /* 0x000fea0003800000 */
[----:B------:R0:W5:Y:S01]  /*0230*/  LDG.E R9, desc[UR12][R2.64] ;  /* 0x0000000c02097981 */ /* 0x000162000c1e1900 */
[----:B------:R-:W-:Y:S01]  /*0240*/  IADD3 R16, PT, PT, -R14, R15, RZ ;  /* 0x0000000f0e107210 */ /* 0x000fe20007ffe1ff */
[----:B------:R-:W-:Y:S01]  /*0250*/  BSSY.RECONVERGENT B1, `(.L_x_37) ;  /* 0x0000025000017945 */ /* 0x000fe20003800200 */
[----:B------:R-:W-:Y:S02]  /*0260*/  IMAD.MOV.U32 R8, RZ, RZ, R14 ;  /* 0x000000ffff087224 */ /* 0x000fe400078e000e */
[----:B------:R-:W-:-:S13]  /*0270*/  LOP3.LUT P1, R16, R16, 0x3, RZ, 0xc0, !PT ;  /* 0x0000000310107812 */ /* 0x000fda000782c0ff */
[----:B0-----:R-:W-:Y:S05]  /*0280*/  @!P1 BRA `(.L_x_38) ;  /* 0x0000000000849947 */ /* 0x001fea0003800000 */
[----:B------:R-:W0:Y:S08]  /*0290*/  LDC.64 R12, c[0x0][0x390] ;  /* 0x0000e400ff0c7b82 */ /* 0x000e300000000a00 */
[----:B------:R-:W1:Y:S08]  /*02a0*/  LDC.64 R10, c[0x0][0x3a0] ;  /* 0x0000e800ff0a7b82 */ /* 0x000e700000000a00 */
[----:B------:R-:W2:Y:S01]  /*02b0*/  LDC.64 R6, c[0x0][0x398] ;  /* 0x0000e600ff067b82 */ /* 0x000ea20000000a00 */
[----:B0-----:R-:W-:-:S05]  /*02c0*/  IMAD.WIDE R12, R14, 0x4, R12 ;  /* 0x000000040e0c7825 */ /* 0x001fca00078e020c */
[----:B------:R-:W3:Y:S01]  /*02d0*/  LDG.E R17, desc[UR12][R12.64] ;  /* 0x0000000c0c117981 */ /* 0x000ee2000c1e1900 */
[----:B--2---:R-:W-:-:S05]  /*02e0*/  IMAD.WIDE R6, R14, 0x4, R6 ;  /* 0x000000040e067825 */ /* 0x004fca00078e0206 */
[----:B------:R-:W2:Y:S01]  /*02f0*/  LDG.E R8, desc[UR12][R6.64] ;  /* 0x0000000c06087981 */ /* 0x000ea2000c1e1900 */
[----:B---3--:R-:W-:-:S05]  /*0300*/  LEA R17, R17, R4, 0x5 ;  /* 0x0000000411117211 */ /* 0x008fca00078e28ff */
[----:B-1----:R-:W-:-:S06]  /*0310*/  IMAD.WIDE R18, R17, 0x4, R10 ;  /* 0x0000000411127825 */ /* 0x002fcc00078e020a */
[----:B------:R-:W2:Y:S01]  /*0320*/  LDG.E R18, desc[UR12][R18.64] ;  /* 0x0000000c12127981 */ /* 0x000ea2000c1e1900 */
[----:B------:R-:W-:Y:S01]  /*0330*/  ISETP.NE.AND P1, PT, R16, 0x1, PT ;  /* 0x000000011000780c */ /* 0x000fe20003f25270 */
[----:B--2--5:R-:W-:-:S05]  /*0340*/  IMAD R9, R18, R8, R9 ;  /* 0x0000000812097224 */ /* 0x024fca00078e0209 */
[----:B------:R0:W-:Y:S01]  /*0350*/  STG.E desc[UR12][R2.64], R9 ;  /* 0x0000000902007986 */ /* 0x0001e2000c10190c */
[----:B------:R-:W-:-:S06]  /*0360*/  IADD3 R8, PT, PT, R14, 0x1, RZ ;  /* 0x000000010e087810 */ /* 0x000fcc0007ffe0ff */
[----:B------:R-:W-:Y:S05]  /*0370*/  @!P1 BRA `(.L_x_38) ;  /* 0x0000000000489947 */ /* 0x000fea0003800000 */
[----:B------:R-:W2:Y:S04]  /*0380*/  LDG.E R17, desc[UR12][R12.64+0x4] ;  /* 0x0000040c0c117981 */ /* 0x000ea8000c1e1900 */
[----:B------:R-:W0:Y:S01]  /*0390*/  LDG.E R8, desc[UR12][R6.64+0x4] ;  /* 0x0000040c06087981 */ /* 0x000e22000c1e1900 */
[----:B--2---:R-:W-:-:S05]  /*03a0*/  LEA R17, R17, R4, 0x5 ;  /* 0x0000000411117211 */ /* 0x004fca00078e28ff */
[----:B------:R-:W-:-:S06]  /*03b0*/  IMAD.WIDE R18, R17, 0x4, R10 ;  /* 0x0000000411127825 */ /* 0x000fcc00078e020a */
[----:B------:R-:W0:Y:S01]  /*03c0*/  LDG.E R18, desc[UR12][R18.64] ;  /* 0x0000000c12127981 */ /* 0x000e22000c1e1900 */
[----:B------:R-:W-:Y:S01]  /*03d0*/  ISETP.NE.AND P1, PT, R16, 0x2, PT ;  /* 0x000000021000780c */ /* 0x000fe20003f25270 */
[----:B0-----:R-:W-:-:S05]  /*03e0*/  IMAD R9, R18, R8, R9 ;  /* 0x0000000812097224 */ /* 0x001fca00078e0209 */
[----:B------:R1:W-:Y:S01]  /*03f0*/  STG.E desc[UR12][R2.64], R9 ;  /* 0x0000000902007986 */ /* 0x0003e2000c10190c */
[----:B------:R-:W-:-:S06]  /*0400*/  VIADD R8, R14, 0x2 ;  /* 0x000000020e087836 */ /* 0x000fcc0000000000 */
[----:B------:R-:W-:Y:S05]  /*0410*/  @!P1 BRA `(.L_x_38) ;  /* 0x0000000000209947 */ /* 0x000fea0003800000 */
[----:B------:R-:W2:Y:S04]  /*0420*/  LDG.E R13, desc[UR12][R12.64+0x8] ;  /* 0x0000080c0c0d7981 */ /* 0x000ea8000c1e1900 */
[----:B------:R-:W1:Y:S01]  /*0430*/  LDG.E R6, desc[UR12][R6.64+0x8] ;  /* 0x0000080c06067981 */ /* 0x000e62000c1e1900 */
[----:B--2---:R-:W-:-:S05]  /*0440*/  LEA R17, R13, R4, 0x5 ;  /* 0x000000040d117211 */ /* 0x004fca00078e28ff */
[----:B------:R-:W-:-:S06]  /*0450*/  IMAD.WIDE R10, R17, 0x4, R10 ;  /* 0x00000004110a7825 */ /* 0x000fcc00078e020a */
[----:B------:R-:W1:Y:S01]  /*0460*/  LDG.E R10, desc[UR12][R10.64] ;  /* 0x0000000c0a0a7981 */ /* 0x000e62000c1e1900 */
[----:B------:R-:W-:Y:S01]  /*0470*/  IADD3 R8, PT, PT, R14, 0x3, RZ ;  /* 0x000000030e087810 */ /* 0x000fe20007ffe0ff */
[----:B-1----:R-:W-:-:S05]  /*0480*/  IMAD R9, R10, R6, R9 ;  /* 0x000000060a097224 */ /* 0x002fca00078e0209 */
[----:B------:R2:W-:Y:S02]  /*0490*/  STG.E desc[UR12][R2.64], R9 ;  /* 0x0000000902007986 */ /* 0x0005e4000c10190c */
.L_x_38:
[----:B------:R-:W-:Y:S05]  /*04a0*/  BSYNC.RECONVERGENT B1 ;  /* 0x0000000000017941 */ /* 0x000fea0003800200 */
.L_x_37:
[----:B------:R-:W-:-:S04]  /*04b0*/  IADD3 R6, PT, PT, R14, -R15, RZ ;  /* 0x8000000f0e067210 */ /* 0x000fc80007ffe0ff */
[----:B------:R-:W-:-:S13]  /*04c0*/  ISETP.GT.U32.AND P1, PT, R6, -0x4, PT ;  /* 0xfffffffc0600780c */ /* 0x000fda0003f24070 */
[----:B------:R-:W-:Y:S05]  /*04d0*/  @P1 BRA `(.L_x_36) ;  /* 0x0000000000a01947 */ /* 0x000fea0003800000 */
[----:B------:R-:W-:-:S07]  /*04e0*/  IADD3 R15, PT, PT, -R15, R8, RZ ;  /* 0x000000080f0f7210 */ /* 0x000fce0007ffe1ff */
.L_x_39:
[----:B------:R-:W-:Y:S01]  /*04f0*/  MOV R7, UR8 ;  /* 0x0000000800077c02 */ /* 0x000fe20008000f00 */
[----:B------:R-:W-:Y:S01]  /*0500*/  IMAD.U32 R6, RZ, RZ, UR7 ;  /* 0x00000007ff067e24 */ /* 0x000fe2000f8e00ff */
[----:B---3--:R-:W3:Y:S03]  /*0510*/  LDC.64 R10, c[0x0][0x3a0] ;  /* 0x0000e800ff0a7b82 */ /* 0x008ee60000000a00 */
[----:B------:R-:W-:-:S05]  /*0520*/  IMAD.WIDE R6, R8, 0x4, R6 ;  /* 0x0000000408067825 */ /* 0x000fca00078e0206 */
[----:B------:R-:W4:Y:S01]  /*0530*/  LDG.E R17, desc[UR12][R6.64+-0x8] ;  /* 0xfffff80c06117981 */ /* 0x000f22000c1e1900 */
[----:B------:R-:W-:Y:S02]  /*0540*/  MOV R12, UR5 ;  /* 0x00000005000c7c02 */ /* 0x000fe40008000f00 */
[----:B------:R-:W-:-:S03]  /*0550*/  MOV R13, UR6 ;  /* 0x00000006000d7c02 */ /* 0x000fc60008000f00 */
[----:B------:R-:W-:-:S05]  /*0560*/  IMAD.WIDE R12, R8, 0x4, R12 ;  /* 0x00000004080c7825 */ /* 0x000fca00078e020c */
[----:B------:R-:W0:Y:S01]  /*0570*/  LDG.E R14, desc[UR12][R12.64+-0x8] ;  /* 0xfffff80c0c0e7981 */ /* 0x000e22000c1e1900 */
[----:B----4-:R-:W-:-:S05]  /*0580*/  LEA R17, R17, R4, 0x5 ;  /* 0x0000000411117211 */ /* 0x010fca00078e28ff */
[----:B---3--:R-:W-:-:S06]  /*0590*/  IMAD.WIDE R16, R17, 0x4, R10 ;  /* 0x0000000411107825 */ /* 0x008fcc00078e020a */
[----:B------:R-:W0:Y:S02]  /*05a0*/  LDG.E R16, desc[UR12][R16.64] ;  /* 0x0000000c10107981 */ /* 0x000e24000c1e1900 */
[----:B012--5:R-:W-:-:S05]  /*05b0*/  IMAD R9, R16, R14, R9 ;  /* 0x0000000e10097224 */ /* 0x027fca00078e0209 */
[----:B------:R0:W-:Y:S04]  /*05c0*/  STG.E desc[UR12][R2.64], R9 ;  /* 0x0000000902007986 */ /* 0x0001e8000c10190c */
[----:B------:R-:W2:Y:S04]  /*05d0*/  LDG.E R19, desc[UR12][R6.64+-0x4] ;  /* 0xfffffc0c06137981 */ /* 0x000ea8000c1e1900 */
[----:B------:R-:W3:Y:S01]  /*05e0*/  LDG.E R14, desc[UR12][R12.64+-0x4] ;  /* 0xfffffc0c0c0e7981 */ /* 0x000ee2000c1e1900 */
[----:B--2---:R-:W-:-:S04]  /*05f0*/  IMAD R19, R19, 0x20, R4 ;  /* 0x0000002013137824 */ /* 0x004fc800078e0204 */
[----:B------:R-:W-:-:S06]  /*0600*/  IMAD.WIDE R18, R19, 0x4, R10 ;  /* 0x0000000413127825 */ /* 0x000fcc00078e020a */
[----:B------:R-:W3:Y:S02]  /*0610*/  LDG.E R18, desc[UR12][R18.64] ;  /* 0x0000000c12127981 */ /* 0x000ee4000c1e1900 */
[----:B---3--:R-:W-:-:S05]  /*0620*/  IMAD R21, R18, R14, R9 ;  /* 0x0000000e12157224 */ /* 0x008fca00078e0209 */
[----:B------:R3:W-:Y:S04]  /*0630*/  STG.E desc[UR12][R2.64], R21 ;  /* 0x0000001502007986 */ /* 0x0007e8000c10190c */
[----:B------:R-:W2:Y:S04]  /*0640*/  LDG.E R23, desc[UR12][R6.64] ;  /* 0x0000000c06177981 */ /* 0x000ea8000c1e1900 */
[----:B0-----:R-:W4:Y:S01]  /*0650*/  LDG.E R9, desc[UR12][R12.64] ;  /* 0x0000000c0c097981 */ /* 0x001f22000c1e1900 */
[----:B--2---:R-:W-:-:S05]  /*0660*/  LEA R17, R23, R4, 0x5 ;  /* 0x0000000417117211 */ /* 0x004fca00078e28ff */
[----:B------:R-:W-:-:S06]  /*0670*/  IMAD.WIDE R16, R17, 0x4, R10 ;  /* 0x0000000411107825 */ /* 0x000fcc00078e020a */
[----:B------:R-:W4:Y:S02]  /*0680*/  LDG.E R16, desc[UR12][R16.64] ;  /* 0x0000000c10107981 */ /* 0x000f24000c1e1900 */
[----:B----4-:R-:W-:-:S05]  /*0690*/  IMAD R23, R16, R9, R21 ;  /* 0x0000000910177224 */ /* 0x010fca00078e0215 */
[----:B------:R3:W-:Y:S04]  /*06a0*/  STG.E desc[UR12][R2.64], R23 ;  /* 0x0000001702007986 */ /* 0x0007e8000c10190c */
[----:B------:R-:W2:Y:S02]  /*06b0*/  LDG.E R9, desc[UR12][R6.64+0x4] ;  /* 0x0000040c06097981 */ /* 0x000ea4000c1e1900 */
[----:B--2---:R-:W-:-:S05]  /*06c0*/  LEA R9, R9, R4, 0x5 ;  /* 0x0000000409097211 */ /* 0x004fca00078e28ff */
[----:B------:R-:W-:Y:S02]  /*06d0*/  IMAD.WIDE R10, R9, 0x4, R10 ;  /* 0x00000004090a7825 */ /* 0x000fe400078e020a */
[----:B------:R-:W2:Y:S04]  /*06e0*/  LDG.E R9, desc[UR12][R12.64+0x4] ;  /* 0x0000040c0c097981 */ /* 0x000ea8000c1e1900 */
[----:B------:R-:W2:Y:S01]  /*06f0*/  LDG.E R10, desc[UR12][R10.64] ;  /* 0x0000000c0a0a7981 */ /* 0x000ea2000c1e1900 */
[----:B------:R-:W-:-:S04]  /*0700*/  IADD3 R15, PT, PT, R15, 0x4, RZ ;  /* 0x000000040f0f7810 */ /* 0x000fc80007ffe0ff */
[----:B------:R-:W-:Y:S02]  /*0710*/  ISETP.NE.AND P1, PT, R15, RZ, PT ;  /* 0x000000ff0f00720c */ /* 0x000fe40003f25270 */
[----:B------:R-:W-:Y:S01]  /*0720*/  IADD3 R8, PT, PT, R8, 0x4, RZ ;  /* 0x0000000408087810 */ /* 0x000fe20007ffe0ff */
[----:B--2---:R-:W-:-:S05]  /*0730*/  IMAD R9, R10, R9, R23 ;  /* 0x000000090a097224 */ /* 0x004fca00078e0217 */
[----:B------:R3:W-:Y:S05]  /*0740*/  STG.E desc[UR12][R2.64], R9 ;  /* 0x0000000902007986 */ /* 0x0007ea000c10190c */
[----:B------:R-:W-:Y:S05]  /*0750*/  @P1 BRA `(.L_x_39) ;  /* 0xfffffffc00641947 */ /* 0x000fea000383ffff */
.L_x_36:
[----:B------:R-:W-:Y:S05]  /*0760*/  BSYNC.RECONVERGENT B0 ;  /* 0x0000000000007941 */ /* 0x000fea0003800200 */
.L_x_35:
[----:B------:R-:W-:Y:S05]  /*0770*/  @P0 BRA `(.L_x_40) ;  /* 0xfffffff800840947 */ /* 0x000fea000383ffff */
[----:B------:R-:W-:Y:S05]  /*0780*/  EXIT ;  /* 0x000000000000794d */ /* 0x000fea0003800000 */
.L_x_41:
        /* <DEDUP_REMOVED lines=15> */
.L_x_76:


//--------------------- .text._Z2MMPiS_S_S_S_iii  --------------------------
	.section	.text._Z2MMPiS_S_S_S_iii,"ax",@progbits
	.align	128
        .global         _Z2MMPiS_S_S_S_iii
        .type           _Z2MMPiS_S_S_S_iii,@function
        .size           _Z2MMPiS_S_S_S_iii,(.L_x_77 - _Z2MMPiS_S_S_S_iii)
        .other          _Z2MMPiS_S_S_S_iii,@"STO_CUDA_ENTRY STV_DEFAULT"
_Z2MMPiS_S_S_S_iii:
.text._Z2MMPiS_S_S_S_iii:
[----:B------:R-:W-:Y:S01]  /*0000*/  LDC R1, c[0x0][0x37c] ;  /* 0x0000df00ff017b82 */ /* 0x000fe20000000800 */
[----:B------:R-:W0:Y:S07]  /*0010*/  S2R R15, SR_TID.X ;  /* 0x00000000000f7919 */ /* 0x000e2e0000002100 */
[----:B------:R-:W1:Y:S01]  /*0020*/  LDC R0, c[0x0][0x3b0] ;  /* 0x0000ec00ff007b82 */ /* 0x000e620000000800 */
[----:B------:R-:W0:Y:S01]  /*0030*/  LDCU UR4, c[0x0][0x360] ;  /* 0x00006c00ff0477ac */ /* 0x000e220008000800 */
[----:B------:R-:W0:Y:S01]  /*0040*/  S2R R2, SR_CTAID.X ;  /* 0x0000000000027919 */ /* 0x000e220000002500 */
[----:B------:R-:W1:Y:S01]  /*0050*/  LDCU UR5, c[0x0][0x3a8] ;  /* 0x00007500ff0577ac */ /* 0x000e620008000800 */
[----:B0-----:R-:W-:-:S02]  /*0060*/  IMAD R15, R2, UR4, R15 ;  /* 0x00000004020f7c24 */ /* 0x001fc4000f8e020f */
[----:B-1----:R-:W-:-:S05]  /*0070*/  IMAD R2, R0, UR5, RZ ;  /* 0x0000000500027c24 */ /* 0x002fca000f8e02ff */
[----:B------:R-:W-:-:S13]  /*0080*/  ISETP.GE.AND P0, PT, R15, R2, PT ;  /* 0x000000020f00720c */ /* 0x000fda0003f06270 */
[----:B------:R-:W-:Y:S05]  /*0090*/  @P0 EXIT ;  /* 0x000000000000094d */ /* 0x000fea0003800000 */
[----:B------:R-:W-:Y:S01]  /*00a0*/  IABS R6, R0 ;  /* 0x0000000000067213 */ /* 0x000fe20000000000 */
[----:B------:R-:W0:Y:S01]  /*00b0*/  LDCU.64 UR4, c[0x0][0x358] ;  /* 0x00006b00ff0477ac */ /* 0x000e220008000a00 */
[----:B------:R-:W-:Y:S02]  /*00c0*/  IABS R7, R15 ;  /* 0x0000000f00077213 */ /* 0x000fe40000000000 */
[----:B------:R-:W1:Y:S08]  /*00d0*/  I2F.RP R4, R6 ;  /* 0x0000000600047306 */ /* 0x000e700000209400 */
[----:B-1----:R-:W1:Y:S02]  /*00e0*/  MUFU.RCP R4, R4 ;  /* 0x0000000400047308 */ /* 0x002e640000001000 */
[----:B-1----:R-:W-:-:S02]  /*00f0*/  IADD3 R2, PT, PT, R4, 0xffffffe, RZ ;  /* 0x0ffffffe04027810 */ /* 0x002fc40007ffe0ff */
[----:B------:R-:W-:-:S04]  /*0100*/  LOP3.LUT R4, R15, R0, RZ, 0x3c, !PT ;  /* 0x000000000f047212 */ /* 0x000fc800078e3cff */
[----:B------:R1:W2:Y:S01]  /*0110*/  F2I.FTZ.U32.TRUNC.NTZ R3, R2 ;  /* 0x0000000200037305 */ /* 0x0002a2000021f000 */
[----:B------:R-:W-:Y:S01]  /*0120*/  ISETP.GE.AND P1, PT, R4, RZ, PT ;  /* 0x000000ff0400720c */ /* 0x000fe20003f26270 */
[----:B-1----:R-:W-:Y:S01]  /*0130*/  HFMA2 R2, -RZ, RZ, 0, 0 ;  /* 0x00000000ff027431 */ /* 0x002fe200000001ff */
[----:B--2---:R-:W-:-:S05]  /*0140*/  IADD3 R5, PT, PT, RZ, -R3, RZ ;  /* 0x80000003ff057210 */ /* 0x004fca0007ffe0ff */
[----:B------:R-:W-:-:S04]  /*0150*/  IMAD R5, R5, R6, RZ ;  /* 0x0000000605057224 */ /* 0x000fc800078e02ff */
[----:B------:R-:W-:Y:S01]  /*0160*/  IMAD.HI.U32 R3, R3, R5, R2 ;  /* 0x0000000503037227 */ /* 0x000fe200078e0002 */
[----:B------:R-:W-:-:S05]  /*0170*/  MOV R5, R7 ;  /* 0x0000000700057202 */ /* 0x000fca0000000f00 */
[----:B------:R-:W-:-:S05]  /*0180*/  IMAD.HI.U32 R13, R3, R5, RZ ;  /* 0x00000005030d7227 */ /* 0x000fca00078e00ff */
[----:B------:R-:W-:-:S05]  /*0190*/  IADD3 R3, PT, PT, -R13, RZ, RZ ;  /* 0x000000ff0d037210 */ /* 0x000fca0007ffe1ff */
[----:B------:R-:W-:-:S05]  /*01a0*/  IMAD R3, R6, R3, R5 ;  /* 0x0000000306037224 */ /* 0x000fca00078e0205 */
[----:B------:R-:W-:-:S13]  /*01b0*/  ISETP.GT.U32.AND P2, PT, R6, R3, PT ;  /* 0x000000030600720c */ /* 0x000fda0003f44070 */
[-C--:B------:R-:W-:Y:S02]  /*01c0*/  @!P2 IADD3 R3, PT, PT, R3, -R6.reuse, RZ ;  /* 0x800000060303a210 */ /* 0x080fe40007ffe0ff */
[----:B------:R-:W-:Y:S02]  /*01d0*/  @!P2 IADD3 R13, PT, PT, R13, 0x1, RZ ;  /* 0x000000010d0da810 */ /* 0x000fe40007ffe0ff */
[----:B------:R-:W-:Y:S02]  /*01e0*/  ISETP.GE.U32.AND P0, PT, R3, R6, PT ;  /* 0x000000060300720c */ /* 0x000fe40003f06070 */
[----:B------:R-:W1:Y:S01]  /*01f0*/  LDC.64 R2, c[0x0][0x380] ;  /* 0x0000e000ff027b82 */ /* 0x000e620000000a00 */
[----:B------:R-:W-:-:S10]  /*0200*/  ISETP.NE.AND P2, PT, R0, RZ, PT ;  /* 0x000000ff0000720c */ /* 0x000fd40003f45270 */
[----:B------:R-:W-:-:S04]  /*0210*/  @P0 IADD3 R13, PT, PT, R13, 0x1, RZ ;  /* 0x000000010d0d0810 */ /* 0x000fc80007ffe0ff */
[----:B------:R-:W-:Y:S02]  /*0220*/  @!P1 IADD3 R13, PT, PT, -R13, RZ, RZ ;  /* 0x000000ff0d0d9210 */ /* 0x000fe40007ffe1ff */
[----:B------:R-:W-:-:S05]  /*0230*/  @!P2 LOP3.LUT R13, RZ, R0, RZ, 0x33, !PT ;  /* 0x00000000ff0da212 */ /* 0x000fca00078e33ff */
[----:B-1----:R-:W-:-:S05]  /*0240*/  IMAD.WIDE R2, R13, 0x4, R2 ;  /* 0x000000040d027825 */ /* 0x002fca00078e0202 */
[----:B0-----:R-:W2:Y:S04]  /*0250*/  LDG.E R17, desc[UR4][R2.64] ;  /* 0x0000000402117981 */ /* 0x001ea8000c1e1900 */
[----:B------:R-:W2:Y:S01]  /*0260*/  LDG.E R6, desc[UR4][R2.64+0x4] ;  /* 0x0000040402067981 */ /* 0x000ea2000c1e1900 */
[----:B------:R-:W-:Y:S01]  /*0270*/  IADD3 R4, PT, PT, -R13, RZ, RZ ;  /* 0x000000ff0d047210 */ /* 0x000fe20007ffe1ff */
[----:B------:R-:W-:Y:S01]  /*0280*/  BSSY.RECONVERGENT B0, `(.L_x_42) ;  /* 0x0000095000007945 */ /* 0x000fe20003800200 */
[----:B------:R-:W-:-:S03]  /*0290*/  HFMA2 R22, -RZ, RZ, 0, 0 ;  /* 0x00000000ff167431 */ /* 0x000fc600000001ff */
[----:B------:R-:W-:Y:S01]  /*02a0*/  IMAD R15, R0, R4, R15 ;  /* 0x00000004000f7224 */ /* 0x000fe200078e020f */
[----:B--2---:R-:W-:-:S13]  /*02b0*/  ISETP.GE.AND P0, PT, R17, R6, PT ;  /* 0x000000061100720c */ /* 0x004fda0003f06270 */
[----:B------:R-:W-:Y:S05]  /*02c0*/  @P0 BRA `(.L_x_43) ;  /* 0x0000000800400947 */ /* 0x000fea0003800000 */
[C---:B------:R-:W-:Y:S01]  /*02d0*/  VIADDMNMX R2, R17.reuse, 0x1, R6, !PT ;  /* 0x0000000111027846 */ /* 0x040fe20007800106 */
[----:B------:R-:W-:Y:S01]  /*02e0*/  BSSY.RECONVERGENT B1, `(.L_x_44) ;  /* 0x0000048000017945 */ /* 0x000fe20003800200 */
[----:B------:R-:W-:Y:S02]  /*02f0*/  MOV R22, RZ ;  /* 0x000000ff00167202 */ /* 0x000fe40000000f00 */
[CC--:B------:R-:W-:Y:S02]  /*0300*/  IADD3 R14, PT, PT, -R17.reuse, R2.reuse, RZ ;  /* 0x00000002110e7210 */ /* 0x0c0fe40007ffe1ff */
[----:B------:R-:W-:Y:S02]  /*0310*/  IADD3 R2, PT, PT, R17, -R2, RZ ;  /* 0x8000000211027210 */ /* 0x000fe40007ffe0ff */
[----:B------:R-:W-:Y:S02]  /*0320*/  LOP3.LUT R24, R14, 0x7, RZ, 0xc0, !PT ;  /* 0x000000070e187812 */ /* 0x000fe400078ec0ff */
[----:B------:R-:W-:-:S02]  /*0330*/  ISETP.GT.U32.AND P1, PT, R2, -0x8, PT ;  /* 0xfffffff80200780c */ /* 0x000fc40003f24070 */
[----:B------:R-:W-:-:S11]  /*0340*/  ISETP.NE.AND P0, PT, R24, RZ, PT ;  /* 0x000000ff1800720c */ /* 0x000fd60003f05270 */
[----:B------:R-:W-:Y:S05]  /*0350*/  @P1 BRA `(.L_x_45) ;  /* 0x0000000400001947 */ /* 0x000fea0003800000 */
[----:B------:R-:W0:Y:S01]  /*0360*/  LDC.64 R2, c[0x0][0x388] ;  /* 0x0000e200ff027b82 */ /* 0x000e220000000a00 */
[----:B------:R-:W-:Y:S02]  /*0370*/  LOP3.LUT R12, R14, 0xfffffff8, RZ, 0xc0, !PT ;  /* 0xfffffff80e0c7812 */ /* 0x000fe400078ec0ff */
[----:B------:R-:W-:Y:S02]  /*0380*/  MOV R22, RZ ;  /* 0x000000ff00167202 */ /* 0x000fe40000000f00 */
[----:B------:R-:W-:-:S03]  /*0390*/  IADD3 R12, PT, PT, -R12, RZ, RZ ;  /* 0x000000ff0c0c7210 */ /* 0x000fc60007ffe1ff */
[----:B------:R-:W1:Y:S01]  /*03a0*/  LDC.64 R4, c[0x0][0x390] ;  /* 0x0000e400ff047b82 */ /* 0x000e620000000a00 */
[----:B0-----:R-:W-:-:S04]  /*03b0*/  IADD3 R2, P1, PT, R2, 0x10, RZ ;  /* 0x0000001002027810 */ /* 0x001fc80007f3e0ff */
[----:B------:R-:W-:Y:S02]  /*03c0*/  IADD3.X R3, PT, PT, RZ, R3, RZ, P1, !PT ;  /* 0x00000003ff037210 */ /* 0x000fe40000ffe4ff */
[----:B-1----:R-:W-:-:S04]  /*03d0*/  IADD3 R4, P2, PT, R4, 0x10, RZ ;  /* 0x0000001004047810 */ /* 0x002fc80007f5e0ff */
[----:B------:R-:W-:-:S09]  /*03e0*/  IADD3.X R5, PT, PT, RZ, R5, RZ, P2, !PT ;  /* 0x00000005ff057210 */ /* 0x000fd200017fe4ff */
.L_x_46:
[----:B------:R-:W-:Y:S01]  /*03f0*/  IMAD.WIDE R10, R17, 0x4, R2 ;  /* 0x00000004110a7825 */ /* 0x000fe200078e0202 */
[----:B------:R-:W0:Y:S04]  /*0400*/  LDC.64 R6, c[0x0][0x398] ;  /* 0x0000e600ff067b82 */ /* 0x000e280000000a00 */
[----:B------:R-:W2:Y:S04]  /*0410*/  LDG.E R8, desc[UR4][R10.64+-0x10] ;  /* 0xfffff0040a087981 */ /* 0x000ea8000c1e1900 */
[----:B------:R-:W3:Y:S04]  /*0420*/  LDG.E R16, desc[UR4][R10.64+-0xc] ;  /* 0xfffff4040a107981 */ /* 0x000ee8000c1e1900 */
[----:B------:R-:W4:Y:S04]  /*0430*/  LDG.E R18, desc[UR4][R10.64+-0x8] ;  /* 0xfffff8040a127981 */ /* 0x000f28000c1e1900 */
[----:B------:R-:W5:Y:S01]  /*0440*/  LDG.E R28, desc[UR4][R10.64] ;  /* 0x000000040a1c7981 */ /* 0x000f62000c1e1900 */
[----:B--2---:R-:W-:-:S02]  /*0450*/  IMAD R27, R8, R0, R15 ;  /* 0x00000000081b7224 */ /* 0x004fc400078e020f */
[----:B------:R-:W-:-:S04]  /*0460*/  IMAD.WIDE R8, R17, 0x4, R4 ;  /* 0x0000000411087825 */ /* 0x000fc800078e0204 */
[----:B0-----:R-:W-:Y:S01]  /*0470*/  IMAD.WIDE R26, R27, 0x4, R6 ;  /* 0x000000041b1a7825 */ /* 0x001fe200078e0206 */
[----:B------:R-:W2:Y:S03]  /*0480*/  LDG.E R25, desc[UR4][R8.64+-0x10] ;  /* 0xfffff00408197981 */ /* 0x000ea6000c1e1900 */
[-CC-:B---3--:R-:W-:Y:S01]  /*0490*/  IMAD R19, R16, R0.reuse, R15.reuse ;  /* 0x0000000010137224 */ /* 0x188fe200078e020f */
[----:B------:R-:W3:Y:S04]  /*04a0*/  LDG.E R23, desc[UR4][R8.64+-0xc] ;  /* 0xfffff40408177981 */ /* 0x000ee8000c1e1900 */
[----:B------:R-:W2:Y:S01]  /*04b0*/  LDG.E R27, desc[UR4][R26.64] ;  /* 0x000000041a1b7981 */ /* 0x000ea2000c1e1900 */
[----:B----4-:R-:W-:-:S02]  /*04c0*/  IMAD R21, R18, R0, R15 ;  /* 0x0000000012157224 */ /* 0x010fc400078e020f */
[--C-:B------:R-:W-:Y:S01]  /*04d0*/  IMAD.WIDE R18, R19, 0x4, R6.reuse ;  /* 0x0000000413127825 */ /* 0x100fe200078e0206 */
[----:B------:R-:W4:Y:S04]  /*04e0*/  LDG.E R16, desc[UR4][R10.64+-0x4] ;  /* 0xfffffc040a107981 */ /* 0x000f28000c1e1900 */
[----:B------:R-:W5:Y:S01]  /*04f0*/  LDG.E R29, desc[UR4][R8.64+-0x8] ;  /* 0xfffff804081d7981 */ /* 0x000f62000c1e1900 */
[----:B------:R-:W-:-:S03]  /*0500*/  IMAD.WIDE R20, R21, 0x4, R6 ;  /* 0x0000000415147825 */ /* 0x000fc600078e0206 */
[----:B------:R4:W3:Y:S04]  /*0510*/  LDG.E R18, desc[UR4][R18.64] ;  /* 0x0000000412127981 */ /* 0x0008e8000c1e1900 */
[----:B------:R-:W5:Y:S04]  /*0520*/  LDG.E R20, desc[UR4][R20.64] ;  /* 0x0000000414147981 */ /* 0x000f68000c1e1900 */
[----:B------:R-:W5:Y:S01]  /*0530*/  LDG.E R26, desc[UR4][R10.64+0x8] ;  /* 0x000008040a1a7981 */ /* 0x000f62000c1e1900 */
[----:B--2---:R-:W-:-:S03]  /*0540*/  IMAD R22, R27, R25, R22 ;  /* 0x000000191b167224 */ /* 0x004fc600078e0216 */
[----:B------:R-:W2:Y:S04]  /*0550*/  LDG.E R27, desc[UR4][R10.64+0x4] ;  /* 0x000004040a1b7981 */ /* 0x000ea8000c1e1900 */
[----:B------:R0:W2:Y:S01]  /*0560*/  LDG.E R25, desc[UR4][R10.64+0xc] ;  /* 0x00000c040a197981 */ /* 0x0000a2000c1e1900 */
[----:B----4-:R-:W-:Y:S02]  /*0570*/  IMAD R19, R16, R0, R15 ;  /* 0x0000000010137224 */ /* 0x010fe400078e020f */
[----:B---3--:R-:W-:Y:S02]  /*0580*/  IMAD R16, R18, R23, R22 ;  /* 0x0000001712107224 */ /* 0x008fe400078e0216 */
[----:B------:R-:W-:-:S04]  /*0590*/  IMAD.WIDE R22, R19, 0x4, R6 ;  /* 0x0000000413167825 */ /* 0x000fc800078e0206 */
[----:B-----5:R-:W-:Y:S02]  /*05a0*/  IMAD R19, R28, R0, R15 ;  /* 0x000000001c137224 */ /* 0x020fe400078e020f */
[----:B------:R-:W3:Y:S02]  /*05b0*/  LDG.E R23, desc[UR4][R22.64] ;  /* 0x0000000416177981 */ /* 0x000ee4000c1e1900 */
[----:B------:R-:W-:-:S04]  /*05c0*/  IMAD.WIDE R18, R19, 0x4, R6 ;  /* 0x0000000413127825 */ /* 0x000fc800078e0206 */
[----:B------:R-:W-:Y:S02]  /*05d0*/  IMAD R16, R20, R29, R16 ;  /* 0x0000001d14107224 */ /* 0x000fe400078e0210 */
[-CC-:B------:R-:W-:Y:S01]  /*05e0*/  IMAD R20, R26, R0.reuse, R15.reuse ;  /* 0x000000001a147224 */ /* 0x180fe200078e020f */
[----:B------:R-:W4:Y:S04]  /*05f0*/  LDG.E R18, desc[UR4][R18.64] ;  /* 0x0000000412127981 */ /* 0x000f28000c1e1900 */
[----:B------:R-:W4:Y:S04]  /*0600*/  LDG.E R29, desc[UR4][R8.64] ;  /* 0x00000004081d7981 */ /* 0x000f28000c1e1900 */
[----:B------:R-:W5:Y:S01]  /*0610*/  LDG.E R22, desc[UR4][R8.64+0x8] ;  /* 0x0000080408167981 */ /* 0x000f62000c1e1900 */
[----:B--2---:R-:W-:-:S03]  /*0620*/  IMAD R21, R27, R0, R15 ;  /* 0x000000001b157224 */ /* 0x004fc600078e020f */
[----:B------:R-:W3:Y:S01]  /*0630*/  LDG.E R27, desc[UR4][R8.64+-0x4] ;  /* 0xfffffc04081b7981 */ /* 0x000ee2000c1e1900 */
[----:B0-----:R-:W-:-:S04]  /*0640*/  IMAD.WIDE R10, R21, 0x4, R6 ;  /* 0x00000004150a7825 */ /* 0x001fc800078e0206 */
[----:B------:R-:W-:Y:S02]  /*0650*/  IMAD.WIDE R20, R20, 0x4, R6 ;  /* 0x0000000414147825 */ /* 0x000fe400078e0206 */
[----:B------:R-:W2:Y:S02]  /*0660*/  LDG.E R10, desc[UR4][R10.64] ;  /* 0x000000040a0a7981 */ /* 0x000ea4000c1e1900 */
[----:B------:R-:W-:Y:S02]  /*0670*/  IMAD R26, R25, R0, R15 ;  /* 0x00000000191a7224 */ /* 0x000fe400078e020f */
[----:B------:R-:W2:Y:S02]  /*0680*/  LDG.E R25, desc[UR4][R8.64+0x4] ;  /* 0x0000040408197981 */ /* 0x000ea4000c1e1900 */
[----:B------:R-:W-:Y:S02]  /*0690*/  IMAD.WIDE R6, R26, 0x4, R6 ;  /* 0x000000041a067825 */ /* 0x000fe400078e0206 */
[----:B------:R-:W5:Y:S04]  /*06a0*/  LDG.E R20, desc[UR4][R20.64] ;  /* 0x0000000414147981 */ /* 0x000f68000c1e1900 */
[----:B------:R-:W5:Y:S04]  /*06b0*/  LDG.E R26, desc[UR4][R8.64+0xc] ;  /* 0x00000c04081a7981 */ /* 0x000f68000c1e1900 */
[----:B------:R-:W5:Y:S01]  /*06c0*/  LDG.E R7, desc[UR4][R6.64] ;  /* 0x0000000406077981 */ /* 0x000f62000c1e1900 */
[----:B------:R-:W-:-:S04]  /*06d0*/  IADD3 R12, PT, PT, R12, 0x8, RZ ;  /* 0x000000080c0c7810 */ /* 0x000fc80007ffe0ff */
[----:B------:R-:W-:Y:S02]  /*06e0*/  ISETP.NE.AND P1, PT, R12, RZ, PT ;  /* 0x000000ff0c00720c */ /* 0x000fe40003f25270 */
[----:B------:R-:W-:Y:S01]  /*06f0*/  IADD3 R17, PT, PT, R17, 0x8, RZ ;  /* 0x0000000811117810 */ /* 0x000fe20007ffe0ff */
[----:B---3--:R-:W-:-:S04]  /*0700*/  IMAD R16, R23, R27, R16 ;  /* 0x0000001b17107224 */ /* 0x008fc800078e0210 */
[----:B----4-:R-:W-:-:S04]  /*0710*/  IMAD R16, R18, R29, R16 ;  /* 0x0000001d12107224 */ /* 0x010fc800078e0210 */
[----:B--2---:R-:W-:-:S04]  /*0720*/  IMAD R25, R10, R25, R16 ;  /* 0x000000190a197224 */ /* 0x004fc800078e0210 */
[----:B-----5:R-:W-:-:S04]  /*0730*/  IMAD R22, R20, R22, R25 ;  /* 0x0000001614167224 */ /* 0x020fc800078e0219 */
[----:B------:R-:W-:Y:S01]  /*0740*/  IMAD R22, R7, R26, R22 ;  /* 0x0000001a07167224 */ /* 0x000fe200078e0216 */
[----:B------:R-:W-:Y:S06]  /*0750*/  @P1 BRA `(.L_x_46) ;  /* 0xfffffffc00241947 */ /* 0x000fec000383ffff */
.L_x_45:
[----:B------:R-:W-:Y:S05]  /*0760*/  BSYNC.RECONVERGENT B1 ;  /* 0x0000000000017941 */ /* 0x000fea0003800200 */
.L_x_44:
[----:B------:R-:W-:Y:S05]  /*0770*/  @!P0 BRA `(.L_x_43) ;  /* 0x0000000400148947 */ /* 0x000fea0003800000 */
[----:B------:R-:W-:Y:S01]  /*0780*/  ISETP.GE.U32.AND P0, PT, R24, 0x4, PT ;  /* 0x000000041800780c */ /* 0x000fe20003f06070 */
[----:B------:R-:W-:Y:S01]  /*0790*/  BSSY.RECONVERGENT B1, `(.L_x_47) ;  /* 0x0000022000017945 */ /* 0x000fe20003800200 */
[----:B------:R-:W-:-:S04]  /*07a0*/  LOP3.LUT R12, R14, 0x3, RZ, 0xc0, !PT ;  /* 0x000000030e0c7812 */ /* 0x000fc800078ec0ff */
[----:B------:R-:W-:-:S07]  /*07b0*/  ISETP.NE.AND P1, PT, R12, RZ, PT ;  /* 0x000000ff0c00720c */ /* 0x000fce0003f25270 */
[----:B------:R-:W-:Y:S06]  /*07c0*/  @!P0 BRA `(.L_x_48) ;  /* 0x0000000000788947 */ /* 0x000fec0003800000 */
[----:B------:R-:W0:Y:S08]  /*07d0*/  LDC.64 R6, c[0x0][0x388] ;  /* 0x0000e200ff067b82 */ /* 0x000e300000000a00 */
[----:B------:R-:W1:Y:S08]  /*07e0*/  LDC.64 R2, c[0x0][0x398] ;  /* 0x0000e600ff027b82 */ /* 0x000e700000000a00 */
[----:B------:R-:W2:Y:S01]  /*07f0*/  LDC.64 R4, c[0x0][0x390] ;  /* 0x0000e400ff047b82 */ /* 0x000ea20000000a00 */
[----:B0-----:R-:W-:-:S05]  /*0800*/  IMAD.WIDE R6, R17, 0x4, R6 ;  /* 0x0000000411067825 */ /* 0x001fca00078e0206 */
[----:B------:R-:W3:Y:S04]  /*0810*/  LDG.E R8, desc[UR4][R6.64] ;  /* 0x0000000406087981 */ /* 0x000ee8000c1e1900 */
[----:B------:R-:W4:Y:S04]  /*0820*/  LDG.E R10, desc[UR4][R6.64+0x4] ;  /* 0x00000404060a7981 */ /* 0x000f28000c1e1900 */
[----:B------:R-:W5:Y:S04]  /*0830*/  LDG.E R16, desc[UR4][R6.64+0x8] ;  /* 0x0000080406107981 */ /* 0x000f68000c1e1900 */
[----:B------:R0:W5:Y:S01]  /*0840*/  LDG.E R18, desc[UR4][R6.64+0xc] ;  /* 0x00000c0406127981 */ /* 0x000162000c1e1900 */
[----:B--2---:R-:W-:-:S05]  /*0850*/  IMAD.WIDE R4, R17, 0x4, R4 ;  /* 0x0000000411047825 */ /* 0x004fca00078e0204 */
[----:B------:R-:W2:Y:S01]  /*0860*/  LDG.E R20, desc[UR4][R4.64+0xc] ;  /* 0x00000c0404147981 */ /* 0x000ea2000c1e1900 */
[-CC-:B---3--:R-:W-:Y:S02]  /*0870*/  IMAD R9, R8, R0.reuse, R15.reuse ;  /* 0x0000000008097224 */ /* 0x188fe400078e020f */
[----:B----4-:R-:W-:Y:S02]  /*0880*/  IMAD R11, R10, R0, R15 ;  /* 0x000000000a0b7224 */ /* 0x010fe400078e020f */
[----:B-1----:R-:W-:-:S04]  /*0890*/  IMAD.WIDE R8, R9, 0x4, R2 ;  /* 0x0000000409087825 */ /* 0x002fc800078e0202 */
[-C--:B-----5:R-:W-:Y:S02]  /*08a0*/  IMAD R19, R16, R0.reuse, R15 ;  /* 0x0000000010137224 */ /* 0x0a0fe400078e020f */
[--C-:B------:R-:W-:Y:S01]  /*08b0*/  IMAD.WIDE R10, R11, 0x4, R2.reuse ;  /* 0x000000040b0a7825 */ /* 0x100fe200078e0202 */
[----:B------:R-:W3:Y:S03]  /*08c0*/  LDG.E R9, desc[UR4][R8.64] ;  /* 0x0000000408097981 */ /* 0x000ee6000c1e1900 */
[----:B0-----:R-:W-:Y:S01]  /*08d0*/  IMAD.WIDE R6, R19, 0x4, R2 ;  /* 0x0000000413067825 */ /* 0x001fe200078e0202 */
[----:B------:R-:W3:Y:S03]  /*08e0*/  LDG.E R16, desc[UR4][R4.64] ;  /* 0x0000000404107981 */ /* 0x000ee6000c1e1900 */
[----:B------:R-:W-:Y:S01]  /*08f0*/  IMAD R19, R18, R0, R15 ;  /* 0x0000000012137224 */ /* 0x000fe200078e020f */
[----:B------:R-:W4:Y:S04]  /*0900*/  LDG.E R10, desc[UR4][R10.64] ;  /* 0x000000040a0a7981 */ /* 0x000f28000c1e1900 */
[----:B------:R-:W4:Y:S01]  /*0910*/  LDG.E R18, desc[UR4][R4.64+0x4] ;  /* 0x0000040404127981 */ /* 0x000f22000c1e1900 */
[----:B------:R-:W-:-:S03]  /*0920*/  IMAD.WIDE R2, R19, 0x4, R2 ;  /* 0x0000000413027825 */ /* 0x000fc600078e0202 */
[----:B------:R-:W5:Y:S04]  /*0930*/  LDG.E R6, desc[UR4][R6.64] ;  /* 0x0000000406067981 */ /* 0x000f68000c1e1900 */
[----:B------:R-:W5:Y:S04]  /*0940*/  LDG.E R19, desc[UR4][R4.64+0x8] ;  /* 0x0000080404137981 */ /* 0x000f68000c1e1900 */
[----:B------:R-:W2:Y:S01]  /*0950*/  LDG.E R2, desc[UR4][R2.64] ;  /* 0x0000000402027981 */ /* 0x000ea2000c1e1900 */
[----:B------:R-:W-:Y:S01]  /*0960*/  IADD3 R17, PT, PT, R17, 0x4, RZ ;  /* 0x0000000411117810 */ /* 0x000fe20007ffe0ff */
[----:B---3--:R-:W-:-:S04]  /*0970*/  IMAD R9, R9, R16, R22 ;  /* 0x0000001009097224 */ /* 0x008fc800078e0216 */
[----:B----4-:R-:W-:-:S04]  /*0980*/  IMAD R9, R10, R18, R9 ;  /* 0x000000120a097224 */ /* 0x010fc800078e0209 */
[----:B-----5:R-:W-:-:S04]  /*0990*/  IMAD R9, R6, R19, R9 ;  /* 0x0000001306097224 */ /* 0x020fc800078e0209 */
[----:B--2---:R-:W-:-:S07]  /*09a0*/  IMAD R22, R2, R20, R9 ;  /* 0x0000001402167224 */ /* 0x004fce00078e0209 */
.L_x_48:
[----:B------:R-:W-:Y:S05]  /*09b0*/  BSYNC.RECONVERGENT B1 ;  /* 0x0000000000017941 */ /* 0x000fea0003800200 */
.L_x_47:
[----:B------:R-:W-:Y:S05]  /*09c0*/  @!P1 BRA `(.L_x_43) ;  /* 0x0000000000809947 */ /* 0x000fea0003800000 */
[----:B------:R-:W-:Y:S01]  /*09d0*/  ISETP.NE.AND P0, PT, R12, 0x1, PT ;  /* 0x000000010c00780c */ /* 0x000fe20003f05270 */
[----:B------:R-:W0:Y:S01]  /*09e0*/  LDC.64 R4, c[0x0][0x390] ;  /* 0x0000e400ff047b82 */ /* 0x000e220000000a00 */
[----:B------:R-:W-:-:S04]  /*09f0*/  LOP3.LUT R14, R14, 0x1, RZ, 0xc0, !PT ;  /* 0x000000010e0e7812 */ /* 0x000fc800078ec0ff */
[----:B------:R-:W-:-:S03]  /*0a00*/  ISETP.NE.U32.AND P1, PT, R14, 0x1, PT ;  /* 0x000000010e00780c */ /* 0x000fc60003f25070 */
[----:B------:R-:W1:Y:S08]  /*0a10*/  LDC.64 R8, c[0x0][0x398] ;  /* 0x0000e600ff087b82 */ /* 0x000e700000000a00 */
[----:B------:R-:W2:Y:S08]  /*0a20*/  @P0 LDC.64 R2, c[0x0][0x388] ;  /* 0x0000e200ff020b82 */ /* 0x000eb00000000a00 */
[----:B------:R-:W3:Y:S08]  /*0a30*/  @!P1 LDC.64 R10, c[0x0][0x388] ;  /* 0x0000e200ff0a9b82 */ /* 0x000ef00000000a00 */
[----:B------:R-:W4:Y:S01]  /*0a40*/  LDC.64 R6, c[0x0][0x398] ;  /* 0x0000e600ff067b82 */ /* 0x000f220000000a00 */
[----:B--2---:R-:W-:-:S04]  /*0a50*/  @P0 IMAD.WIDE R18, R17, 0x4, R2 ;  /* 0x0000000411120825 */ /* 0x004fc800078e0202 */
[C---:B0-----:R-:W-:Y:S01]  /*0a60*/  @P0 IMAD.WIDE R2, R17.reuse, 0x4, R4 ;  /* 0x0000000411020825 */ /* 0x041fe200078e0204 */
[----:B------:R-:W-:Y:S01]  /*0a70*/  @P0 IADD3 R17, PT, PT, R17, 0x2, RZ ;  /* 0x0000000211110810 */ /* 0x000fe20007ffe0ff */
[----:B------:R-:W2:Y:S01]  /*0a80*/  @P0 LDG.E R12, desc[UR4][R18.64] ;  /* 0x00000004120c0981 */ /* 0x000ea2000c1e1900 */
[----:B------:R-:W0:Y:S03]  /*0a90*/  LDC.64 R4, c[0x0][0x390] ;  /* 0x0000e400ff047b82 */ /* 0x000e260000000a00 */
[C---:B---3--:R-:W-:Y:S01]  /*0aa0*/  @!P1 IMAD.WIDE R10, R17.reuse, 0x4, R10 ;  /* 0x00000004110a9825 */ /* 0x048fe200078e020a */
[----:B------:R-:W3:Y:S05]  /*0ab0*/  @P0 LDG.E R14, desc[UR4][R18.64+0x4] ;  /* 0x00000404120e0981 */ /* 0x000eea000c1e1900 */
[----:B------:R-:W5:Y:S01]  /*0ac0*/  @!P1 LDG.E R10, desc[UR4][R10.64] ;  /* 0x000000040a0a9981 */ /* 0x000f62000c1e1900 */
[----:B0-----:R-:W-:-:S06]  /*0ad0*/  @!P1 IMAD.WIDE R4, R17, 0x4, R4 ;  /* 0x0000000411049825 */ /* 0x001fcc00078e0204 */
[----:B------:R-:W4:Y:S01]  /*0ae0*/  @!P1 LDG.E R4, desc[UR4][R4.64] ;  /* 0x0000000404049981 */ /* 0x000f22000c1e1900 */
[----:B--2---:R-:W-:-:S03]  /*0af0*/  @P0 IMAD R21, R12, R0, R15 ;  /* 0x000000000c150224 */ /* 0x004fc600078e020f */
[----:B------:R-:W2:Y:S01]  /*0b00*/  @P0 LDG.E R12, desc[UR4][R2.64] ;  /* 0x00000004020c0981 */ /* 0x000ea2000c1e1900 */
[----:B-1----:R-:W-:-:S04]  /*0b10*/  @P0 IMAD.WIDE R20, R21, 0x4, R8 ;  /* 0x0000000415140825 */ /* 0x002fc800078e0208 */
[----:B---3--:R-:W-:Y:S02]  /*0b20*/  @P0 IMAD R23, R14, R0, R15 ;  /* 0x000000000e170224 */ /* 0x008fe400078e020f */
[----:B------:R-:W2:Y:S02]  /*0b30*/  @P0 LDG.E R21, desc[UR4][R20.64] ;  /* 0x0000000414150981 */ /* 0x000ea4000c1e1900 */
[----:B------:R-:W-:-:S04]  /*0b40*/  @P0 IMAD.WIDE R8, R23, 0x4, R8 ;  /* 0x0000000417080825 */ /* 0x000fc800078e0208 */
[----:B-----5:R-:W-:Y:S02]  /*0b50*/  @!P1 IMAD R23, R10, R0, R15 ;  /* 0x000000000a179224 */ /* 0x020fe400078e020f */
[----:B------:R-:W3:Y:S02]  /*0b60*/  @P0 LDG.E R9, desc[UR4][R8.64] ;  /* 0x0000000408090981 */ /* 0x000ee4000c1e1900 */
[----:B----4-:R-:W-:Y:S02]  /*0b70*/  @!P1 IMAD.WIDE R6, R23, 0x4, R6 ;  /* 0x0000000417069825 */ /* 0x010fe400078e0206 */
[----:B------:R-:W3:Y:S04]  /*0b80*/  @P0 LDG.E R10, desc[UR4][R2.64+0x4] ;  /* 0x00000404020a0981 */ /* 0x000ee8000c1e1900 */
[----:B------:R-:W4:Y:S01]  /*0b90*/  @!P1 LDG.E R7, desc[UR4][R6.64] ;  /* 0x0000000406079981 */ /* 0x000f22000c1e1900 */
[----:B--2---:R-:W-:-:S04]  /*0ba0*/  @P0 IMAD R12, R21, R12, R22 ;  /* 0x0000000c150c0224 */ /* 0x004fc800078e0216 */
[----:B---3--:R-:W-:-:S04]  /*0bb0*/  @P0 IMAD R22, R9, R10, R12 ;  /* 0x0000000a09160224 */ /* 0x008fc800078e020c */
[----:B----4-:R-:W-:-:S07]  /*0bc0*/  @!P1 IMAD R22, R7, R4, R22 ;  /* 0x0000000407169224 */ /* 0x010fce00078e0216 */
.L_x_43:
[----:B------:R-:W-:Y:S05]  /*0bd0*/  BSYNC.RECONVERGENT B0 ;  /* 0x0000000000007941 */ /* 0x000fea0003800200 */
.L_x_42:
[----:B------:R-:W0:Y:S01]  /*0be0*/  LDC.64 R2, c[0x0][0x3a0] ;  /* 0x0000e800ff027b82 */ /* 0x000e220000000a00 */
[----:B------:R-:W-:-:S04]  /*0bf0*/  IMAD R13, R13, R0, R15 ;  /* 0x000000000d0d7224 */ /* 0x000fc800078e020f */
[----:B0-----:R-:W-:-:S05]  /*0c00*/  IMAD.WIDE R2, R13, 0x4, R2 ;  /* 0x000000040d027825 */ /* 0x001fca00078e0202 */
[----:B------:R-:W-:Y:S01]  /*0c10*/  STG.E desc[UR4][R2.64], R22 ;  /* 0x0000001602007986 */ /* 0x000fe2000c101904 */
[----:B------:R-:W-:Y:S05]  /*0c20*/  EXIT ;  /* 0x000000000000794d */ /* 0x000fea0003800000 */
.L_x_49:
        /* <DEDUP_REMOVED lines=13> */
.L_x_77:


//--------------------- .text._Z10getBucketsPiS_iiii --------------------------
	.section	.text._Z10getBucketsPiS_iiii,"ax",@progbits
	.align	128
        .global         _Z10getBucketsPiS_iiii
        .type           _Z10getBucketsPiS_iiii,@function
        .size           _Z10getBucketsPiS_iiii,(.L_x_78 - _Z10getBucketsPiS_iiii)
        .other          _Z10getBucketsPiS_iiii,@"STO_CUDA_ENTRY STV_DEFAULT"
_Z10getBucketsPiS_iiii:
.text._Z10getBucketsPiS_iiii:
[----:B------:R-:W-:Y:S01]  /*0000*/  LDC R1, c[0x0][0x37c] ;  /* 0x0000df00ff017b82 */ /* 0x000fe20000000800 */
[----:B------:R-:W0:Y:S07]  /*0010*/  S2R R0, SR_TID.X ;  /* 0x0000000000007919 */ /* 0x000e2e0000002100 */
[----:B------:R-:W0:Y:S01]  /*0020*/  S2UR UR4, SR_CTAID.X ;  /* 0x00000000000479c3 */ /* 0x000e220000002500 */
[----:B------:R-:W1:Y:S07]  /*0030*/  LDCU UR5, c[0x0][0x390] ;  /* 0x00007200ff0577ac */ /* 0x000e6e0008000800 */
[----:B------:R-:W0:Y:S02]  /*0040*/  LDC R3, c[0x0][0x360] ;  /* 0x0000d800ff037b82 */ /* 0x000e240000000800 */
[----:B0-----:R-:W-:-:S05]  /*0050*/  IMAD R3, R3, UR4, R0 ;  /* 0x0000000403037c24 */ /* 0x001fca000f8e0200 */
[----:B-1----:R-:W-:-:S13]  /*0060*/  ISETP.GE.AND P0, PT, R3, UR5, PT ;  /* 0x0000000503007c0c */ /* 0x002fda000bf06270 */
[----:B------:R-:W-:Y:S05]  /*0070*/  @P0 EXIT ;  /* 0x000000000000094d */ /* 0x000fea0003800000 */
[----:B------:R-:W0:Y:S08]  /*0080*/  LDC R7, c[0x0][0x398] ;  /* 0x0000e600ff077b82 */ /* 0x000e300000000800 */
[----:B------:R-:W1:Y:S01]  /*0090*/  LDC R8, c[0x0][0x394] ;  /* 0x0000e500ff087b82 */ /* 0x000e620000000800 */
[----:B0-----:R-:W-:-:S04]  /*00a0*/  IABS R2, R7 ;  /* 0x0000000700027213 */ /* 0x001fc80000000000 */
[----:B------:R-:W0:Y:S01]  /*00b0*/  I2F.RP R0, R2 ;  /* 0x0000000200007306 */ /* 0x000e220000209400 */
[----:B-1----:R-:W-:-:S07]  /*00c0*/  IABS R6, R8 ;  /* 0x0000000800067213 */ /* 0x002fce0000000000 */
[----:B0-----:R-:W0:Y:S02]  /*00d0*/  MUFU.RCP R0, R0 ;  /* 0x0000000000007308 */ /* 0x001e240000001000 */
[----:B0-----:R-:W-:-:S06]  /*00e0*/  VIADD R4, R0, 0xffffffe ;  /* 0x0ffffffe00047836 */ /* 0x001fcc0000000000 */
[----:B------:R0:W1:Y:S02]  /*00f0*/  F2I.FTZ.U32.TRUNC.NTZ R5, R4 ;  /* 0x0000000400057305 */ /* 0x000064000021f000 */
[----:B0-----:R-:W-:Y:S02]  /*0100*/  IMAD.MOV.U32 R4, RZ, RZ, RZ ;  /* 0x000000ffff047224 */ /* 0x001fe400078e00ff */
[----:B-1----:R-:W-:-:S04]  /*0110*/  IMAD.MOV R9, RZ, RZ, -R5 ;  /* 0x000000ffff097224 */ /* 0x002fc800078e0a05 */
[----:B------:R-:W-:-:S04]  /*0120*/  IMAD R9, R9, R2, RZ ;  /* 0x0000000209097224 */ /* 0x000fc800078e02ff */
[----:B------:R-:W-:Y:S01]  /*0130*/  IMAD.HI.U32 R5, R5, R9, R4 ;  /* 0x0000000905057227 */ /* 0x000fe200078e0004 */
[----:B------:R-:W-:-:S04]  /*0140*/  LOP3.LUT R4, R8, R7, RZ, 0x3c, !PT ;  /* 0x0000000708047212 */ /* 0x000fc800078e3cff */
[----:B------:R-:W-:Y:S01]  /*0150*/  ISETP.GE.AND P2, PT, R4, RZ, PT ;  /* 0x000000ff0400720c */ /* 0x000fe20003f46270 */
[----:B------:R-:W-:-:S04]  /*0160*/  IMAD.HI.U32 R0, R5, R6, RZ ;  /* 0x0000000605007227 */ /* 0x000fc800078e00ff */
[----:B------:R-:W-:-:S04]  /*0170*/  IMAD.MOV R5, RZ, RZ, -R0 ;  /* 0x000000ffff057224 */ /* 0x000fc800078e0a00 */
[----:B------:R-:W-:-:S05]  /*0180*/  IMAD R5, R2, R5, R6 ;  /* 0x0000000502057224 */ /* 0x000fca00078e0206 */
[----:B------:R-:W-:-:S13]  /*0190*/  ISETP.GT.U32.AND P1, PT, R2, R5, PT ;  /* 0x000000050200720c */ /* 0x000fda0003f24070 */
[----:B------:R-:W-:Y:S02]  /*01a0*/  @!P1 IMAD.IADD R5, R5, 0x1, -R2 ;  /* 0x0000000105059824 */ /* 0x000fe400078e0a02 */
[----:B------:R-:W-:Y:S01]  /*01b0*/  @!P1 VIADD R0, R0, 0x1 ;  /* 0x0000000100009836 */ /* 0x000fe20000000000 */
[----:B------:R-:W-:Y:S02]  /*01c0*/  ISETP.NE.AND P1, PT, R7, RZ, PT ;  /* 0x000000ff0700720c */ /* 0x000fe40003f25270 */
[----:B------:R-:W-:-:S13]  /*01d0*/  ISETP.GE.U32.AND P0, PT, R5, R2, PT ;  /* 0x000000020500720c */ /* 0x000fda0003f06070 */
[----:B------:R-:W-:-:S04]  /*01e0*/  @P0 VIADD R0, R0, 0x1 ;  /* 0x0000000100000836 */ /* 0x000fc80000000000 */
[----:B------:R-:W-:Y:S01]  /*01f0*/  @!P2 IMAD.MOV R0, RZ, RZ, -R0 ;  /* 0x000000ffff00a224 */ /* 0x000fe200078e0a00 */
[----:B------:R-:W-:-:S04]  /*0200*/  @!P1 LOP3.LUT R0, RZ, R7, RZ, 0x33, !PT ;  /* 0x00000007ff009212 */ /* 0x000fc800078e33ff */
[----:B------:R-:W-:-:S13]  /*0210*/  ISETP.GE.AND P0, PT, R0, 0x1, PT ;  /* 0x000000010000780c */ /* 0x000fda0003f06270 */
[----:B------:R-:W-:Y:S05]  /*0220*/  @!P0 EXIT ;  /* 0x000000000000894d */ /* 0x000fea0003800000 */
[----:B------:R-:W-:Y:S01]  /*0230*/  ISETP.GE.AND P0, PT, R7, 0x1, PT ;  /* 0x000000010700780c */ /* 0x000fe20003f06270 */
[----:B------:R-:W0:Y:S01]  /*0240*/  LDCU.64 UR8, c[0x0][0x358] ;  /* 0x00006b00ff0877ac */ /* 0x000e220008000a00 */
[C---:B------:R-:W-:Y:S02]  /*0250*/  IMAD R5, R3.reuse, R8, RZ ;  /* 0x0000000803057224 */ /* 0x040fe400078e02ff */
[----:B------:R-:W-:-:S09]  /*0260*/  IMAD R4, R3, R0, RZ ;  /* 0x0000000003047224 */ /* 0x000fd200078e02ff */
[----:B------:R-:W-:Y:S05]  /*0270*/  @!P0 BRA `(.L_x_50) ;  /* 0x00000008006c8947 */ /* 0x000fea0003800000 */
[----:B------:R-:W1:Y:S01]  /*0280*/  LDCU.64 UR6, c[0x0][0x380] ;  /* 0x00007000ff0677ac */ /* 0x000e620008000a00 */
[C---:B------:R-:W-:Y:S02]  /*0290*/  LOP3.LUT R20, R7.reuse, 0x7, RZ, 0xc0, !PT ;  /* 0x0000000707147812 */ /* 0x040fe400078ec0ff */
[C---:B------:R-:W-:Y:S01]  /*02a0*/  LOP3.LUT R6, R7.reuse, 0x7ffffff8, RZ, 0xc0, !PT ;  /* 0x7ffffff807067812 */ /* 0x040fe200078ec0ff */
[----:B------:R-:W-:Y:S01]  /*02b0*/  UMOV UR4, URZ ;  /* 0x000000ff00047c82 */ /* 0x000fe20008000000 */
[----:B------:R-:W-:Y:S01]  /*02c0*/  LOP3.LUT R7, R7, 0x3, RZ, 0xc0, !PT ;  /* 0x0000000307077812 */ /* 0x000fe200078ec0ff */
[----:B------:R-:W-:Y:S02]  /*02d0*/  VIADD R2, R20, 0xffffffff ;  /* 0xffffffff14027836 */ /* 0x000fe40000000000 */
[----:B------:R-:W-:-:S03]  /*02e0*/  IMAD.MOV R8, RZ, RZ, -R6 ;  /* 0x000000ffff087224 */ /* 0x000fc600078e0a06 */
[----:B------:R-:W-:Y:S01]  /*02f0*/  ISETP.GE.U32.AND P0, PT, R2, 0x3, PT ;  /* 0x000000030200780c */ /* 0x000fe20003f06070 */
[----:B-1----:R-:W-:-:S04]  /*0300*/  UIADD3 UR5, UP0, UPT, UR6, 0x10, URZ ;  /* 0x0000001006057890 */ /* 0x002fc8000ff1e0ff */
[----:B------:R-:W-:-:S12]  /*0310*/  UIADD3.X UR6, UPT, UPT, URZ, UR7, URZ, UP0, !UPT ;  /* 0x00000007ff067290 */ /* 0x000fd800087fe4ff */
.L_x_55:
[----:B------:R-:W1:Y:S01]  /*0320*/  LDC R12, c[0x0][0x398] ;  /* 0x0000e600ff0c7b82 */ /* 0x000e620000000800 */
[----:B------:R-:W2:Y:S01]  /*0330*/  LDCU UR7, c[0x0][0x398] ;  /* 0x00007300ff0777ac */ /* 0x000ea20008000800 */
[----:B------:R-:W-:Y:S02]  /*0340*/  IMAD.MOV.U32 R13, RZ, RZ, RZ ;  /* 0x000000ffff0d7224 */ /* 0x000fe400078e00ff */
[----:B0-2---:R-:W-:Y:S01]  /*0350*/  IMAD.U32 R9, RZ, RZ, UR7 ;  /* 0x00000007ff097e24 */ /* 0x005fe2000f8e00ff */
[C---:B-1----:R-:W-:Y:S01]  /*0360*/  ISETP.GE.U32.AND P1, PT, R12.reuse, 0x8, PT ;  /* 0x000000080c00780c */ /* 0x042fe20003f26070 */
[----:B------:R-:W-:-:S05]  /*0370*/  IMAD R10, R12, UR4, R5 ;  /* 0x000000040c0a7c24 */ /* 0x000fca000f8e0205 */
[----:B------:R-:W-:-:S07]  /*0380*/  SHF.R.S32.HI R11, RZ, 0x1f, R10 ;  /* 0x0000001fff0b7819 */ /* 0x000fce000001140a */
[----:B------:R-:W-:Y:S05]  /*0390*/  @!P1 BRA `(.L_x_51) ;  /* 0x0000000000c89947 */ /* 0x000fea0003800000 */
[C---:B------:R-:W-:Y:S01]  /*03a0*/  LEA R2, P1, R10.reuse, UR5, 0x2 ;  /* 0x000000050a027c11 */ /* 0x040fe2000f8210ff */
[----:B------:R-:W-:Y:S02]  /*03b0*/  IMAD.MOV.U32 R14, RZ, RZ, R8 ;  /* 0x000000ffff0e7224 */ /* 0x000fe400078e0008 */
[----:B------:R-:W-:Y:S01]  /*03c0*/  IMAD.U32 R9, RZ, RZ, UR7 ;  /* 0x00000007ff097e24 */ /* 0x000fe2000f8e00ff */
[----:B------:R-:W-:-:S09]  /*03d0*/  LEA.HI.X R3, R10, UR6, R11, 0x2, P1 ;  /* 0x000000060a037c11 */ /* 0x000fd200088f140b */
.L_x_52:
[----:B0-----:R-:W2:Y:S04]  /*03e0*/  LDG.E R21, desc[UR8][R2.64+-0x10] ;  /* 0xfffff00802157981 */ /* 0x001ea8000c1e1900 */
[----:B------:R-:W3:Y:S04]  /*03f0*/  LDG.E R23, desc[UR8][R2.64+-0xc] ;  /* 0xfffff40802177981 */ /* 0x000ee8000c1e1900 */
[----:B------:R-:W4:Y:S04]  /*0400*/  LDG.E R19, desc[UR8][R2.64+-0x8] ;  /* 0xfffff80802137981 */ /* 0x000f28000c1e1900 */
[----:B------:R-:W5:Y:S04]  /*0410*/  LDG.E R18, desc[UR8][R2.64+-0x4] ;  /* 0xfffffc0802127981 */ /* 0x000f68000c1e1900 */
[----:B------:R-:W5:Y:S04]  /*0420*/  LDG.E R17, desc[UR8][R2.64] ;  /* 0x0000000802117981 */ /* 0x000f68000c1e1900 */
[----:B------:R-:W5:Y:S04]  /*0430*/  LDG.E R16, desc[UR8][R2.64+0x4] ;  /* 0x0000040802107981 */ /* 0x000f68000c1e1900 */
[----:B------:R-:W5:Y:S04]  /*0440*/  LDG.E R15, desc[UR8][R2.64+0x8] ;  /* 0x00000808020f7981 */ /* 0x000f68000c1e1900 */
[----:B------:R0:W5:Y:S01]  /*0450*/  LDG.E R13, desc[UR8][R2.64+0xc] ;  /* 0x00000c08020d7981 */ /* 0x000162000c1e1900 */
[----:B------:R-:W-:Y:S01]  /*0460*/  SHF.R.S32.HI R22, RZ, 0x2, R9 ;  /* 0x00000002ff167819 */ /* 0x000fe20000011409 */
[----:B------:R-:W-:-:S04]  /*0470*/  VIADD R14, R14, 0x8 ;  /* 0x000000080e0e7836 */ /* 0x000fc80000000000 */
[----:B------:R-:W-:Y:S01]  /*0480*/  IMAD R22, R9, 0x40, R22 ;  /* 0x0000004009167824 */ /* 0x000fe200078e0216 */
[----:B------:R-:W-:Y:S02]  /*0490*/  ISETP.NE.AND P1, PT, R14, RZ, PT ;  /* 0x000000ff0e00720c */ /* 0x000fe40003f25270 */
[----:B0-----:R-:W-:-:S05]  /*04a0*/  IADD3 R2, P2, PT, R2, 0x20, RZ ;  /* 0x0000002002027810 */ /* 0x001fca0007f5e0ff */
[----:B------:R-:W-:Y:S01]  /*04b0*/  IMAD.X R3, RZ, RZ, R3, P2 ;  /* 0x000000ffff037224 */ /* 0x000fe200010e0603 */
[----:B--2---:R-:W-:-:S04]  /*04c0*/  IADD3 R22, PT, PT, R22, -0x61c88647, R21 ;  /* 0x9e3779b916167810 */ /* 0x004fc80007ffe015 */
[----:B------:R-:W-:-:S04]  /*04d0*/  LOP3.LUT R22, R22, R9, RZ, 0x3c, !PT ;  /* 0x0000000916167212 */ /* 0x000fc800078e3cff */
[----:B------:R-:W-:-:S05]  /*04e0*/  SHF.R.S32.HI R9, RZ, 0x2, R22 ;  /* 0x00000002ff097819 */ /* 0x000fca0000011416 */
[----:B------:R-:W-:-:S05]  /*04f0*/  IMAD R24, R22, 0x40, R9 ;  /* 0x0000004016187824 */ /* 0x000fca00078e0209 */
[----:B---3--:R-:W-:-:S04]  /*0500*/  IADD3 R23, PT, PT, R24, -0x61c88647, R23 ;  /* 0x9e3779b918177810 */ /* 0x008fc80007ffe017 */
[----:B------:R-:W-:-:S04]  /*0510*/  LOP3.LUT R23, R23, R22, RZ, 0x3c, !PT ;  /* 0x0000001617177212 */ /* 0x000fc800078e3cff */
[----:B------:R-:W-:-:S05]  /*0520*/  SHF.R.S32.HI R22, RZ, 0x2, R23 ;  /* 0x00000002ff167819 */ /* 0x000fca0000011417 */
[----:B------:R-:W-:-:S05]  /*0530*/  IMAD R22, R23, 0x40, R22 ;  /* 0x0000004017167824 */ /* 0x000fca00078e0216 */
[----:B----4-:R-:W-:-:S04]  /*0540*/  IADD3 R22, PT, PT, R22, -0x61c88647, R19 ;  /* 0x9e3779b916167810 */ /* 0x010fc80007ffe013 */
[----:B------:R-:W-:-:S04]  /*0550*/  LOP3.LUT R22, R22, R23, RZ, 0x3c, !PT ;  /* 0x0000001716167212 */ /* 0x000fc800078e3cff */
[----:B------:R-:W-:-:S05]  /*0560*/  SHF.R.S32.HI R9, RZ, 0x2, R22 ;  /* 0x00000002ff097819 */ /* 0x000fca0000011416 */
[----:B------:R-:W-:-:S05]  /*0570*/  IMAD R9, R22, 0x40, R9 ;  /* 0x0000004016097824 */ /* 0x000fca00078e0209 */
[----:B-----5:R-:W-:-:S04]  /*0580*/  IADD3 R9, PT, PT, R9, -0x61c88647, R18 ;  /* 0x9e3779b909097810 */ /* 0x020fc80007ffe012 */
[----:B------:R-:W-:-:S04]  /*0590*/  LOP3.LUT R9, R9, R22, RZ, 0x3c, !PT ;  /* 0x0000001609097212 */ /* 0x000fc800078e3cff */
[----:B------:R-:W-:-:S05]  /*05a0*/  SHF.R.S32.HI R18, RZ, 0x2, R9 ;  /* 0x00000002ff127819 */ /* 0x000fca0000011409 */
[----:B------:R-:W-:-:S05]  /*05b0*/  IMAD R18, R9, 0x40, R18 ;  /* 0x0000004009127824 */ /* 0x000fca00078e0212 */
[----:B------:R-:W-:-:S04]  /*05c0*/  IADD3 R18, PT, PT, R18, -0x61c88647, R17 ;  /* 0x9e3779b912127810 */ /* 0x000fc80007ffe011 */
        /* <DEDUP_REMOVED lines=12> */
[----:B------:R-:W-:Y:S01]  /*0690*/  LOP3.LUT R9, R16, R9, RZ, 0x3c, !PT ;  /* 0x0000000910097212 */ /* 0x000fe200078e3cff */
[----:B------:R-:W-:Y:S06]  /*06a0*/  @P1 BRA `(.L_x_52) ;  /* 0xfffffffc004c1947 */ /* 0x000fec000383ffff */
[----:B------:R-:W-:-:S07]  /*06b0*/  IMAD.MOV.U32 R13, RZ, RZ, R6 ;  /* 0x000000ffff0d7224 */ /* 0x000fce00078e0006 */
.L_x_51:
[----:B------:R-:W-:-:S13]  /*06c0*/  ISETP.NE.AND P1, PT, R20, RZ, PT ;  /* 0x000000ff1400720c */ /* 0x000fda0003f25270 */
[----:B------:R-:W-:Y:S05]  /*06d0*/  @!P1 BRA `(.L_x_53) ;  /* 0x0000000000e49947 */ /* 0x000fea0003800000 */
[----:B------:R-:W-:Y:S01]  /*06e0*/  ISETP.NE.AND P1, PT, R7, RZ, PT ;  /* 0x000000ff0700720c */ /* 0x000fe20003f25270 */
[----:B------:R-:W-:-:S12]  /*06f0*/  @!P0 BRA `(.L_x_54) ;  /* 0x0000000000688947 */ /* 0x000fd80003800000 */
[----:B------:R-:W1:Y:S01]  /*0700*/  LDCU.64 UR10, c[0x0][0x380] ;  /* 0x00007000ff0a77ac */ /* 0x000e620008000a00 */
[----:B------:R-:W-:-:S05]  /*0710*/  IADD3 R3, P2, PT, R10, R13, RZ ;  /* 0x0000000d0a037210 */ /* 0x000fca0007f5e0ff */
[----:B------:R-:W-:Y:S01]  /*0720*/  IMAD.X R14, RZ, RZ, R11, P2 ;  /* 0x000000ffff0e7224 */ /* 0x000fe200010e060b */
[----:B-1----:R-:W-:-:S04]  /*0730*/  LEA R2, P2, R3, UR10, 0x2 ;  /* 0x0000000a03027c11 */ /* 0x002fc8000f8410ff */
[----:B------:R-:W-:-:S05]  /*0740*/  LEA.HI.X R3, R3, UR11, R14, 0x2, P2 ;  /* 0x0000000b03037c11 */ /* 0x000fca00090f140e */
[----:B0-----:R-:W2:Y:S04]  /*0750*/  LDG.E R15, desc[UR8][R2.64] ;  /* 0x00000008020f7981 */ /* 0x001ea8000c1e1900 */
[----:B------:R-:W3:Y:S04]  /*0760*/  LDG.E R17, desc[UR8][R2.64+0x4] ;  /* 0x0000040802117981 */ /* 0x000ee8000c1e1900 */
[----:B------:R-:W4:Y:S04]  /*0770*/  LDG.E R19, desc[UR8][R2.64+0x8] ;  /* 0x0000080802137981 */ /* 0x000f28000c1e1900 */
[----:B------:R0:W5:Y:S01]  /*0780*/  LDG.E R14, desc[UR8][R2.64+0xc] ;  /* 0x00000c08020e7981 */ /* 0x000162000c1e1900 */
[----:B------:R-:W-:Y:S01]  /*0790*/  SHF.R.S32.HI R16, RZ, 0x2, R9 ;  /* 0x00000002ff107819 */ /* 0x000fe20000011409 */
[----:B------:R-:W-:-:S04]  /*07a0*/  VIADD R13, R13, 0x4 ;  /* 0x000000040d0d7836 */ /* 0x000fc80000000000 */
[----:B------:R-:W-:-:S05]  /*07b0*/  IMAD R16, R9, 0x40, R16 ;  /* 0x0000004009107824 */ /* 0x000fca00078e0210 */
        /* <DEDUP_REMOVED lines=10> */
[----:B0-----:R-:W-:-:S05]  /*0860*/  SHF.R.S32.HI R3, RZ, 0x2, R16 ;  /* 0x00000002ff037819 */ /* 0x001fca0000011410 */
[----:B------:R-:W-:-:S05]  /*0870*/  IMAD R3, R16, 0x40, R3 ;  /* 0x0000004010037824 */ /* 0x000fca00078e0203 */
[----:B-----5:R-:W-:-:S04]  /*0880*/  IADD3 R3, PT, PT, R3, -0x61c88647, R14 ;  /* 0x9e3779b903037810 */ /* 0x020fc80007ffe00e */
[----:B------:R-:W-:-:S07]  /*0890*/  LOP3.LUT R9, R3, R16, RZ, 0x3c, !PT ;  /* 0x0000001003097212 */ /* 0x000fce00078e3cff */
.L_x_54:
[----:B------:R-:W-:Y:S05]  /*08a0*/  @!P1 BRA `(.L_x_53) ;  /* 0x0000000000709947 */ /* 0x000fea0003800000 */
[----:B------:R-:W-:Y:S02]  /*08b0*/  ISETP.NE.AND P2, PT, R7, 0x1, PT ;  /* 0x000000010700780c */ /* 0x000fe40003f45270 */
[----:B------:R-:W-:-:S11]  /*08c0*/  LOP3.LUT P1, RZ, R12, 0x1, RZ, 0xc0, !PT ;  /* 0x000000010cff7812 */ /* 0x000fd6000782c0ff */
[----:B------:R-:W1:Y:S01]  /*08d0*/  @P2 LDC.64 R2, c[0x0][0x380] ;  /* 0x0000e000ff022b82 */ /* 0x000e620000000a00 */
[----:B------:R-:W-:-:S05]  /*08e0*/  @P2 IADD3 R12, P3, PT, R10, R13, RZ ;  /* 0x0000000d0a0c2210 */ /* 0x000fca0007f7e0ff */
[----:B------:R-:W-:Y:S01]  /*08f0*/  @P2 IMAD.X R15, RZ, RZ, R11, P3 ;  /* 0x000000ffff0f2224 */ /* 0x000fe200018e060b */
[----:B-1----:R-:W-:-:S04]  /*0900*/  @P2 LEA R14, P3, R12, R2, 0x2 ;  /* 0x000000020c0e2211 */ /* 0x002fc800078610ff */
[----:B------:R-:W-:Y:S02]  /*0910*/  @P2 LEA.HI.X R15, R12, R3, R15, 0x2, P3 ;  /* 0x000000030c0f2211 */ /* 0x000fe400018f140f */
[----:B------:R-:W1:Y:S03]  /*0920*/  @P1 LDC.64 R2, c[0x0][0x380] ;  /* 0x0000e000ff021b82 */ /* 0x000e660000000a00 */
[----:B0-----:R-:W2:Y:S01]  /*0930*/  @P2 LDG.E R12, desc[UR8][R14.64] ;  /* 0x000000080e0c2981 */ /* 0x001ea2000c1e1900 */
[----:B------:R-:W-:-:S03]  /*0940*/  @P2 VIADD R13, R13, 0x2 ;  /* 0x000000020d0d2836 */ /* 0x000fc60000000000 */
[----:B------:R-:W3:Y:S02]  /*0950*/  @P2 LDG.E R16, desc[UR8][R14.64+0x4] ;  /* 0x000004080e102981 */ /* 0x000ee4000c1e1900 */
[----:B------:R-:W-:-:S05]  /*0960*/  @P1 IADD3 R10, P3, PT, R10, R13, RZ ;  /* 0x0000000d0a0a1210 */ /* 0x000fca0007f7e0ff */
[----:B------:R-:W-:Y:S01]  /*0970*/  @P1 IMAD.X R11, RZ, RZ, R11, P3 ;  /* 0x000000ffff0b1224 */ /* 0x000fe200018e060b */
[----:B-1----:R-:W-:-:S04]  /*0980*/  @P1 LEA R2, P3, R10, R2, 0x2 ;  /* 0x000000020a021211 */ /* 0x002fc800078610ff */
[----:B------:R-:W-:-:S05]  /*0990*/  @P1 LEA.HI.X R3, R10, R3, R11, 0x2, P3 ;  /* 0x000000030a031211 */ /* 0x000fca00018f140b */
[----:B------:R-:W4:Y:S01]  /*09a0*/  @P1 LDG.E R2, desc[UR8][R2.64] ;  /* 0x0000000802021981 */ /* 0x000f22000c1e1900 */
[----:B------:R-:W-:-:S05]  /*09b0*/  @P2 SHF.R.S32.HI R10, RZ, 0x2, R9 ;  /* 0x00000002ff0a2819 */ /* 0x000fca0000011409 */
[----:B------:R-:W-:-:S05]  /*09c0*/  @P2 IMAD R11, R9, 0x40, R10 ;  /* 0x00000040090b2824 */ /* 0x000fca00078e020a */
[----:B--2---:R-:W-:-:S04]  /*09d0*/  @P2 IADD3 R12, PT, PT, R11, -0x61c88647, R12 ;  /* 0x9e3779b90b0c2810 */ /* 0x004fc80007ffe00c */
[----:B------:R-:W-:-:S04]  /*09e0*/  @P2 LOP3.LUT R12, R12, R9, RZ, 0x3c, !PT ;  /* 0x000000090c0c2212 */ /* 0x000fc800078e3cff */
[----:B------:R-:W-:-:S05]  /*09f0*/  @P2 SHF.R.S32.HI R11, RZ, 0x2, R12 ;  /* 0x00000002ff0b2819 */ /* 0x000fca000001140c */
[----:B------:R-:W-:-:S05]  /*0a00*/  @P2 IMAD R11, R12, 0x40, R11 ;  /* 0x000000400c0b2824 */ /* 0x000fca00078e020b */
[----:B---3--:R-:W-:-:S04]  /*0a10*/  @P2 IADD3 R11, PT, PT, R11, -0x61c88647, R16 ;  /* 0x9e3779b90b0b2810 */ /* 0x008fc80007ffe010 */
[----:B------:R-:W-:-:S04]  /*0a20*/  @P2 LOP3.LUT R9, R11, R12, RZ, 0x3c, !PT ;  /* 0x0000000c0b092212 */ /* 0x000fc800078e3cff */
[----:B------:R-:W-:-:S05]  /*0a30*/  @P1 SHF.R.S32.HI R10, RZ, 0x2, R9 ;  /* 0x00000002ff0a1819 */ /* 0x000fca0000011409 */
[----:B------:R-:W-:-:S05]  /*0a40*/  @P1 IMAD R11, R9, 0x40, R10 ;  /* 0x00000040090b1824 */ /* 0x000fca00078e020a */
[----:B----4-:R-:W-:-:S04]  /*0a50*/  @P1 IADD3 R2, PT, PT, R11, -0x61c88647, R2 ;  /* 0x9e3779b90b021810 */ /* 0x010fc80007ffe002 */
[----:B------:R-:W-:-:S07]  /*0a60*/  @P1 LOP3.LUT R9, R2, R9, RZ, 0x3c, !PT ;  /* 0x0000000902091212 */ /* 0x000fce00078e3cff */
.L_x_53:
[----:B------:R-:W1:Y:S01]  /*0a70*/  LDC R13, c[0x0][0x39c] ;  /* 0x0000e700ff0d7b82 */ /* 0x000e620000000800 */
[----:B------:R-:W-:Y:S02]  /*0a80*/  IABS R9, R9 ;  /* 0x0000000900097213 */ /* 0x000fe40000000000 */
[----:B-1----:R-:W-:-:S04]  /*0a90*/  IABS R12, R13 ;  /* 0x0000000d000c7213 */ /* 0x002fc80000000000 */
[----:B------:R-:W1:Y:S08]  /*0aa0*/  I2F.RP R10, R12 ;  /* 0x0000000c000a7306 */ /* 0x000e700000209400 */
[----:B-1----:R-:W1:Y:S02]  /*0ab0*/  MUFU.RCP R10, R10 ;  /* 0x0000000a000a7308 */ /* 0x002e640000001000 */
[----:B-1----:R-:W-:-:S06]  /*0ac0*/  VIADD R2, R10, 0xffffffe ;  /* 0x0ffffffe0a027836 */ /* 0x002fcc0000000000 */
[----:B------:R1:W2:Y:S02]  /*0ad0*/  F2I.FTZ.U32.TRUNC.NTZ R3, R2 ;  /* 0x0000000200037305 */ /* 0x0002a4000021f000 */
[----:B-1----:R-:W-:Y:S02]  /*0ae0*/  IMAD.MOV.U32 R2, RZ, RZ, RZ ;  /* 0x000000ffff027224 */ /* 0x002fe400078e00ff */
[----:B--2---:R-:W-:-:S04]  /*0af0*/  IMAD.MOV R11, RZ, RZ, -R3 ;  /* 0x000000ffff0b7224 */ /* 0x004fc800078e0a03 */
[----:B------:R-:W-:-:S04]  /*0b00*/  IMAD R11, R11, R12, RZ ;  /* 0x0000000c0b0b7224 */ /* 0x000fc800078e02ff */
[----:B------:R-:W-:-:S04]  /*0b10*/  IMAD.HI.U32 R3, R3, R11, R2 ;  /* 0x0000000b03037227 */ /* 0x000fc800078e0002 */
[----:B------:R-:W-:Y:S01]  /*0b20*/  VIADD R11, R4, UR4 ;  /* 0x00000004040b7c36 */ /* 0x000fe20008000000 */
[----:B------:R-:W-:Y:S01]  /*0b30*/  UIADD3 UR4, UPT, UPT, UR4, 0x1, URZ ;  /* 0x0000000104047890 */ /* 0x000fe2000fffe0ff */
[----:B------:R-:W-:-:S04]  /*0b40*/  IMAD.HI.U32 R3, R3, R9, RZ ;  /* 0x0000000903037227 */ /* 0x000fc800078e00ff */
[----:B------:R-:W-:-:S04]  /*0b50*/  IMAD.MOV R3, RZ, RZ, -R3 ;  /* 0x000000ffff037224 */ /* 0x000fc800078e0a03 */
[C---:B------:R-:W-:Y:S02]  /*0b60*/  IMAD R9, R12.reuse, R3, R9 ;  /* 0x000000030c097224 */ /* 0x040fe400078e0209 */
[----:B------:R-:W1:Y:S03]  /*0b70*/  LDC.64 R2, c[0x0][0x388] ;  /* 0x0000e200ff027b82 */ /* 0x000e660000000a00 */
[----:B------:R-:W-:-:S13]  /*0b80*/  ISETP.GT.U32.AND P1, PT, R12, R9, PT ;  /* 0x000000090c00720c */ /* 0x000fda0003f24070 */
[----:B------:R-:W-:Y:S01]  /*0b90*/  @!P1 IMAD.IADD R9, R9, 0x1, -R12 ;  /* 0x0000000109099824 */ /* 0x000fe200078e0a0c */
[----:B------:R-:W-:-:S04]  /*0ba0*/  ISETP.NE.AND P1, PT, R13, RZ, PT ;  /* 0x000000ff0d00720c */ /* 0x000fc80003f25270 */
[----:B------:R-:W-:Y:S01]  /*0bb0*/  ISETP.GT.U32.AND P2, PT, R12, R9, PT ;  /* 0x000000090c00720c */ /* 0x000fe20003f44070 */
[----:B-1----:R-:W-:-:S12]  /*0bc0*/  IMAD.WIDE R2, R11, 0x4, R2 ;  /* 0x000000040b027825 */ /* 0x002fd800078e0202 */
[----:B------:R-:W-:Y:S01]  /*0bd0*/  @!P2 IMAD.IADD R9, R9, 0x1, -R12 ;  /* 0x000000010909a824 */ /* 0x000fe200078e0a0c */
[----:B------:R-:W-:Y:S02]  /*0be0*/  @!P1 LOP3.LUT R9, RZ, R13, RZ, 0x33, !PT ;  /* 0x0000000dff099212 */ /* 0x000fe400078e33ff */
[----:B------:R-:W-:-:S03]  /*0bf0*/  ISETP.NE.AND P1, PT, R0, UR4, PT ;  /* 0x0000000400007c0c */ /* 0x000fc6000bf25270 */
[----:B0-----:R0:W-:Y:S10]  /*0c00*/  STG.E desc[UR8][R2.64], R9 ;  /* 0x0000000902007986 */ /* 0x0011f4000c101908 */
[----:B------:R-:W-:Y:S05]  /*0c10*/  @!P1 EXIT ;  /* 0x000000000000994d */ /* 0x000fea0003800000 */
[----:B------:R-:W-:Y:S05]  /*0c20*/  BRA `(.L_x_55) ;  /* 0xfffffff400bc7947 */ /* 0x000fea000383ffff */
.L_x_50:
[C---:B------:R-:W-:Y:S01]  /*0c30*/  ISETP.GE.U32.AND P1, PT, R0.reuse, 0x8, PT ;  /* 0x000000080000780c */ /* 0x040fe20003f26070 */
[----:B------:R-:W-:Y:S01]  /*0c40*/  IMAD.MOV.U32 R3, RZ, RZ, RZ ;  /* 0x000000ffff037224 */ /* 0x000fe200078e00ff */
[----:B------:R-:W-:-:S04]  /*0c50*/  LOP3.LUT R13, R0, 0x7, RZ, 0xc0, !PT ;  /* 0x00000007000d7812 */ /* 0x000fc800078ec0ff */
[----:B------:R-:W-:-:S07]  /*0c60*/  ISETP.NE.AND P0, PT, R13, RZ, PT ;  /* 0x000000ff0d00720c */ /* 0x000fce0003f05270 */
[----:B------:R-:W-:Y:S06]  /*0c70*/  @!P1 BRA `(.L_x_56) ;  /* 0x00000000009c9947 */ /* 0x000fec0003800000 */
[----:B------:R-:W1:Y:S01]  /*0c80*/  LDC R12, c[0x0][0x39c] ;  /* 0x0000e700ff0c7b82 */ /* 0x000e620000000800 */
[----:B------:R-:W-:-:S07]  /*0c90*/  UMOV UR4, URZ ;  /* 0x000000ff00047c82 */ /* 0x000fce0008000000 */
[----:B------:R-:W2:Y:S01]  /*0ca0*/  LDC.64 R10, c[0x0][0x388] ;  /* 0x0000e200ff0a7b82 */ /* 0x000ea20000000a00 */
[----:B-1----:R-:W-:Y:S02]  /*0cb0*/  IABS R6, R12 ;  /* 0x0000000c00067213 */ /* 0x002fe40000000000 */
[----:B------:R-:W-:Y:S02]  /*0cc0*/  ISETP.NE.AND P3, PT, R12, RZ, PT ;  /* 0x000000ff0c00720c */ /* 0x000fe40003f65270 */
[----:B------:R-:W1:Y:S08]  /*0cd0*/  I2F.RP R5, R6 ;  /* 0x0000000600057306 */ /* 0x000e700000209400 */
[----:B-1----:R-:W1:Y:S02]  /*0ce0*/  MUFU.RCP R5, R5 ;  /* 0x0000000500057308 */ /* 0x002e640000001000 */
[----:B-1----:R-:W-:-:S02]  /*0cf0*/  VIADD R8, R5, 0xffffffe ;  /* 0x0ffffffe05087836 */ /* 0x002fc40000000000 */
[----:B------:R-:W-:-:S04]  /*0d00*/  IMAD.MOV R5, RZ, RZ, -R7 ;  /* 0x000000ffff057224 */ /* 0x000fc800078e0a07 */
[----:B------:R1:W3:Y:S01]  /*0d10*/  F2I.FTZ.U32.TRUNC.NTZ R9, R8 ;  /* 0x0000000800097305 */ /* 0x0002e2000021f000 */
[----:B------:R-:W-:Y:S01]  /*0d20*/  ISETP.GE.AND P2, PT, R5, RZ, PT ;  /* 0x000000ff0500720c */ /* 0x000fe20003f46270 */
[----:B-1----:R-:W-:Y:S02]  /*0d30*/  IMAD.MOV.U32 R8, RZ, RZ, RZ ;  /* 0x000000ffff087224 */ /* 0x002fe400078e00ff */
[----:B---3--:R-:W-:-:S04]  /*0d40*/  IMAD.MOV R3, RZ, RZ, -R9 ;  /* 0x000000ffff037224 */ /* 0x008fc800078e0a09 */
[----:B------:R-:W-:-:S04]  /*0d50*/  IMAD R3, R3, R6, RZ ;  /* 0x0000000603037224 */ /* 0x000fc800078e02ff */
[----:B------:R-:W-:-:S06]  /*0d60*/  IMAD.HI.U32 R3, R9, R3, R8 ;  /* 0x0000000309037227 */ /* 0x000fcc00078e0008 */
[----:B------:R-:W-:-:S04]  /*0d70*/  IMAD.HI.U32 R3, R3, R2, RZ ;  /* 0x0000000203037227 */ /* 0x000fc800078e00ff */
[----:B------:R-:W-:-:S04]  /*0d80*/  IMAD.MOV R3, RZ, RZ, -R3 ;  /* 0x000000ffff037224 */ /* 0x000fc800078e0a03 */
[----:B------:R-:W-:-:S05]  /*0d90*/  IMAD R3, R6, R3, R2 ;  /* 0x0000000306037224 */ /* 0x000fca00078e0202 */
[----:B------:R-:W-:-:S13]  /*0da0*/  ISETP.GT.U32.AND P1, PT, R6, R3, PT ;  /* 0x000000030600720c */ /* 0x000fda0003f24070 */
[----:B------:R-:W-:-:S05]  /*0db0*/  @!P1 IMAD.IADD R3, R3, 0x1, -R6 ;  /* 0x0000000103039824 */ /* 0x000fca00078e0a06 */
[----:B------:R-:W-:-:S13]  /*0dc0*/  ISETP.GT.U32.AND P1, PT, R6, R3, PT ;  /* 0x000000030600720c */ /* 0x000fda0003f24070 */
[----:B------:R-:W-:-:S04]  /*0dd0*/  @!P1 IMAD.IADD R3, R3, 0x1, -R6 ;  /* 0x0000000103039824 */ /* 0x000fc800078e0a06 */
[----:B------:R-:W-:Y:S01]  /*0de0*/  IMAD.MOV.U32 R5, RZ, RZ, R3 ;  /* 0x000000ffff057224 */ /* 0x000fe200078e0003 */
[----:B------:R-:W-:-:S03]  /*0df0*/  LOP3.LUT R3, R0, 0x7ffffff8, RZ, 0xc0, !PT ;  /* 0x7ffffff800037812 */ /* 0x000fc600078ec0ff */
[----:B------:R-:W-:Y:S01]  /*0e00*/  @!P2 IMAD.MOV R5, RZ, RZ, -R5 ;  /* 0x000000ffff05a224 */ /* 0x000fe200078e0a05 */
[----:B--2---:R-:W-:-:S07]  /*0e10*/  @!P3 LOP3.LUT R5, RZ, R12, RZ, 0x33, !PT ;  /* 0x0000000cff05b212 */ /* 0x004fce00078e33ff */
.L_x_57:
[----:B-1----:R-:W-:Y:S01]  /*0e20*/  VIADD R9, R4, UR4 ;  /* 0x0000000404097c36 */ /* 0x002fe20008000000 */
[----:B------:R-:W-:-:S03]  /*0e30*/  UIADD3 UR4, UPT, UPT, UR4, 0x8, URZ ;  /* 0x0000000804047890 */ /* 0x000fc6000fffe0ff */
[----:B------:R-:W-:-:S03]  /*0e40*/  IMAD.WIDE R8, R9, 0x4, R10 ;  /* 0x0000000409087825 */ /* 0x000fc600078e020a */
[----:B------:R-:W-:Y:S02]  /*0e50*/  ISETP.NE.AND P1, PT, R3, UR4, PT ;  /* 0x0000000403007c0c */ /* 0x000fe4000bf25270 */
[----:B0-----:R1:W-:Y:S04]  /*0e60*/  STG.E desc[UR8][R8.64], R5 ;  /* 0x0000000508007986 */ /* 0x0013e8000c101908 */
[----:B------:R1:W-:Y:S04]  /*0e70*/  STG.E desc[UR8][R8.64+0x4], R5 ;  /* 0x0000040508007986 */ /* 0x0003e8000c101908 */
[----:B------:R1:W-:Y:S04]  /*0e80*/  STG.E desc[UR8][R8.64+0x8], R5 ;  /* 0x0000080508007986 */ /* 0x0003e8000c101908 */
[----:B------:R1:W-:Y:S04]  /*0e90*/  STG.E desc[UR8][R8.64+0xc], R5 ;  /* 0x00000c0508007986 */ /* 0x0003e8000c101908 */
[----:B------:R1:W-:Y:S04]  /*0ea0*/  STG.E desc[UR8][R8.64+0x10], R5 ;  /* 0x0000100508007986 */ /* 0x0003e8000c101908 */
[----:B------:R1:W-:Y:S04]  /*0eb0*/  STG.E desc[UR8][R8.64+0x14], R5 ;  /* 0x0000140508007986 */ /* 0x0003e8000c101908 */
[----:B------:R1:W-:Y:S04]  /*0ec0*/  STG.E desc[UR8][R8.64+0x18], R5 ;  /* 0x0000180508007986 */ /* 0x0003e8000c101908 */
[----:B------:R1:W-:Y:S01]  /*0ed0*/  STG.E desc[UR8][R8.64+0x1c], R5 ;  /* 0x00001c0508007986 */ /* 0x0003e2000c101908 */
[----:B------:R-:W-:Y:S05]  /*0ee0*/  @P1 BRA `(.L_x_57) ;  /* 0xfffffffc00cc1947 */ /* 0x000fea000383ffff */
.L_x_56:
[----:B0-----:R-:W-:Y:S05]  /*0ef0*/  @!P0 EXIT ;  /* 0x000000000000894d */ /* 0x001fea0003800000 */
[----:B------:R-:W-:Y:S02]  /*0f00*/  ISETP.GE.U32.AND P1, PT, R13, 0x4, PT ;  /* 0x000000040d00780c */ /* 0x000fe40003f26070 */
[----:B------:R-:W-:-:S04]  /*0f10*/  LOP3.LUT R12, R0, 0x3, RZ, 0xc0, !PT ;  /* 0x00000003000c7812 */ /* 0x000fc800078ec0ff */
[----:B------:R-:W-:-:S07]  /*0f20*/  ISETP.NE.AND P0, PT, R12, RZ, PT ;  /* 0x000000ff0c00720c */ /* 0x000fce0003f05270 */
[----:B------:R-:W-:Y:S06]  /*0f30*/  @!P1 BRA `(.L_x_58) ;  /* 0x00000000007c9947 */ /* 0x000fec0003800000 */
[----:B------:R-:W1:Y:S02]  /*0f40*/  LDC R13, c[0x0][0x39c] ;  /* 0x0000e700ff0d7b82 */ /* 0x000e640000000800 */
[----:B-1----:R-:W-:Y:S02]  /*0f50*/  IABS R5, R13 ;  /* 0x0000000d00057213 */ /* 0x002fe40000000000 */
[----:B------:R-:W-:Y:S02]  /*0f60*/  ISETP.NE.AND P3, PT, R13, RZ, PT ;  /* 0x000000ff0d00720c */ /* 0x000fe40003f65270 */
[----:B------:R-:W0:Y:S08]  /*0f70*/  I2F.RP R6, R5 ;  /* 0x0000000500067306 */ /* 0x000e300000209400 */
[----:B0-----:R-:W0:Y:S02]  /*0f80*/  MUFU.RCP R6, R6 ;  /* 0x0000000600067308 */ /* 0x001e240000001000 */
[----:B0-----:R-:W-:-:S02]  /*0f90*/  VIADD R8, R6, 0xffffffe ;  /* 0x0ffffffe06087836 */ /* 0x001fc40000000000 */
[----:B------:R-:W-:-:S04]  /*0fa0*/  IMAD.MOV R6, RZ, RZ, -R7 ;  /* 0x000000ffff067224 */ /* 0x000fc800078e0a07 */
[----:B------:R0:W1:Y:S01]  /*0fb0*/  F2I.FTZ.U32.TRUNC.NTZ R9, R8 ;  /* 0x0000000800097305 */ /* 0x000062000021f000 */
[----:B------:R-:W-:Y:S01]  /*0fc0*/  ISETP.GE.AND P2, PT, R6, RZ, PT ;  /* 0x000000ff0600720c */ /* 0x000fe20003f46270 */
[----:B0-----:R-:W-:Y:S02]  /*0fd0*/  IMAD.MOV.U32 R8, RZ, RZ, RZ ;  /* 0x000000ffff087224 */ /* 0x001fe400078e00ff */
[----:B-1----:R-:W-:-:S04]  /*0fe0*/  IMAD.MOV R10, RZ, RZ, -R9 ;  /* 0x000000ffff0a7224 */ /* 0x002fc800078e0a09 */
[----:B------:R-:W-:-:S04]  /*0ff0*/  IMAD R11, R10, R5, RZ ;  /* 0x000000050a0b7224 */ /* 0x000fc800078e02ff */
[----:B------:R-:W-:Y:S02]  /*1000*/  IMAD.HI.U32 R11, R9, R11, R8 ;  /* 0x0000000b090b7227 */ /* 0x000fe400078e0008 */
[----:B------:R-:W0:Y:S04]  /*1010*/  LDC.64 R8, c[0x0][0x388] ;  /* 0x0000e200ff087b82 */ /* 0x000e280000000a00 */
[----:B------:R-:W-:-:S04]  /*1020*/  IMAD.HI.U32 R11, R11, R2, RZ ;  /* 0x000000020b0b7227 */ /* 0x000fc800078e00ff */
[----:B------:R-:W-:-:S04]  /*1030*/  IMAD.MOV R11, RZ, RZ, -R11 ;  /* 0x000000ffff0b7224 */ /* 0x000fc800078e0a0b */
[----:B------:R-:W-:Y:S02]  /*1040*/  IMAD R10, R5, R11, R2 ;  /* 0x0000000b050a7224 */ /* 0x000fe400078e0202 */
[----:B------:R-:W-:Y:S02]  /*1050*/  IMAD.IADD R11, R4, 0x1, R3 ;  /* 0x00000001040b7824 */ /* 0x000fe400078e0203 */
[----:B------:R-:W-:Y:S01]  /*1060*/  VIADD R3, R3, 0x4 ;  /* 0x0000000403037836 */ /* 0x000fe20000000000 */
[----:B------:R-:W-:Y:S01]  /*1070*/  ISETP.GT.U32.AND P1, PT, R5, R10, PT ;  /* 0x0000000a0500720c */ /* 0x000fe20003f24070 */
[----:B0-----:R-:W-:-:S12]  /*1080*/  IMAD.WIDE R8, R11, 0x4, R8 ;  /* 0x000000040b087825 */ /* 0x001fd800078e0208 */
[----:B------:R-:W-:-:S05]  /*1090*/  @!P1 IMAD.IADD R10, R10, 0x1, -R5 ;  /* 0x000000010a0a9824 */ /* 0x000fca00078e0a05 */
[----:B------:R-:W-:-:S13]  /*10a0*/  ISETP.GT.U32.AND P1, PT, R5, R10, PT ;  /* 0x0000000a0500720c */ /* 0x000fda0003f24070 */
[----:B------:R-:W-:-:S04]  /*10b0*/  @!P1 IMAD.IADD R10, R10, 0x1, -R5 ;  /* 0x000000010a0a9824 */ /* 0x000fc800078e0a05 */
[----:B------:R-:W-:-:S04]  /*10c0*/  IMAD.MOV.U32 R5, RZ, RZ, R10 ;  /* 0x000000ffff057224 */ /* 0x000fc800078e000a */
[----:B------:R-:W-:Y:S01]  /*10d0*/  @!P2 IMAD.MOV R5, RZ, RZ, -R5 ;  /* 0x000000ffff05a224 */ /* 0x000fe200078e0a05 */
[----:B------:R-:W-:-:S05]  /*10e0*/  @!P3 LOP3.LUT R5, RZ, R13, RZ, 0x33, !PT ;  /* 0x0000000dff05b212 */ /* 0x000fca00078e33ff */
[----:B------:R0:W-:Y:S04]  /*10f0*/  STG.E desc[UR8][R8.64], R5 ;  /* 0x0000000508007986 */ /* 0x0001e8000c101908 */
[----:B------:R0:W-:Y:S04]  /*1100*/  STG.E desc[UR8][R8.64+0x4], R5 ;  /* 0x0000040508007986 */ /* 0x0001e8000c101908 */
[----:B------:R0:W-:Y:S04]  /*1110*/  STG.E desc[UR8][R8.64+0x8], R5 ;  /* 0x0000080508007986 */ /* 0x0001e8000c101908 */
[----:B------:R0:W-:Y:S02]  /*1120*/  STG.E desc[UR8][R8.64+0xc], R5 ;  /* 0x00000c0508007986 */ /* 0x0001e4000c101908 */
.L_x_58:
[----:B------:R-:W-:Y:S05]  /*1130*/  @!P0 EXIT ;  /* 0x000000000000894d */ /* 0x000fea0003800000 */
[----:B------:R-:W-:Y:S02]  /*1140*/  ISETP.NE.AND P1, PT, R12, 0x1, PT ;  /* 0x000000010c00780c */ /* 0x000fe40003f25270 */
[----:B------:R-:W-:-:S04]  /*1150*/  LOP3.LUT R0, R0, 0x1, RZ, 0xc0, !PT ;  /* 0x0000000100007812 */ /* 0x000fc800078ec0ff */
[----:B------:R-:W-:-:S07]  /*1160*/  ISETP.NE.U32.AND P0, PT, R0, 0x1, PT ;  /* 0x000000010000780c */ /* 0x000fce0003f05070 */
[----:B------:R-:W-:Y:S06]  /*1170*/  @!P1 BRA `(.L_x_59) ;  /* 0x0000000000749947 */ /* 0x000fec0003800000 */
[----:B------:R-:W0:Y:S02]  /*1180*/  LDC R10, c[0x0][0x39c] ;  /* 0x0000e700ff0a7b82 */ /* 0x000e240000000800 */
[----:B01----:R-:W-:Y:S02]  /*1190*/  IABS R5, R10 ;  /* 0x0000000a00057213 */ /* 0x003fe40000000000 */
        /* <DEDUP_REMOVED lines=26> */
[----:B------:R2:W-:Y:S02]  /*1340*/  STG.E desc[UR8][R8.64+0x4], R5 ;  /* 0x0000040508007986 */ /* 0x0005e4000c101908 */
.L_x_59:
[----:B------:R-:W-:Y:S05]  /*1350*/  @P0 EXIT ;  /* 0x000000000000094d */ /* 0x000fea0003800000 */
[----:B------:R-:W0:Y:S01]  /*1360*/  LDC R10, c[0x0][0x39c] ;  /* 0x0000e700ff0a7b82 */ /* 0x000e220000000800 */
[----:B------:R-:W-:Y:S02]  /*1370*/  IMAD.MOV R7, RZ, RZ, -R7 ;  /* 0x000000ffff077224 */ /* 0x000fe400078e0a07 */
[----:B------:R-:W-:-:S03]  /*1380*/  IMAD.IADD R3, R4, 0x1, R3 ;  /* 0x0000000104037824 */ /* 0x000fc600078e0203 */
[----:B------:R-:W-:Y:S02]  /*1390*/  ISETP.GE.AND P1, PT, R7, RZ, PT ;  /* 0x000000ff0700720c */ /* 0x000fe40003f26270 */
[----:B012---:R-:W-:Y:S02]  /*13a0*/  IABS R5, R10 ;  /* 0x0000000a00057213 */ /* 0x007fe40000000000 */
[----:B------:R-:W-:Y:S02]  /*13b0*/  ISETP.NE.AND P2, PT, R10, RZ, PT ;  /* 0x000000ff0a00720c */ /* 0x000fe40003f45270 */
[----:B------:R-:W0:Y:S08]  /*13c0*/  I2F.RP R0, R5 ;  /* 0x0000000500007306 */ /* 0x000e300000209400 */
[----:B0-----:R-:W0:Y:S02]  /*13d0*/  MUFU.RCP R0, R0 ;  /* 0x0000000000007308 */ /* 0x001e240000001000 */
[----:B0-----:R-:W-:-:S06]  /*13e0*/  VIADD R8, R0, 0xffffffe ;  /* 0x0ffffffe00087836 */ /* 0x001fcc0000000000 */
[----:B------:R0:W1:Y:S02]  /*13f0*/  F2I.FTZ.U32.TRUNC.NTZ R9, R8 ;  /* 0x0000000800097305 */ /* 0x000064000021f000 */
[----:B0-----:R-:W-:Y:S02]  /*1400*/  IMAD.MOV.U32 R8, RZ, RZ, RZ ;  /* 0x000000ffff087224 */ /* 0x001fe400078e00ff */
[----:B-1----:R-:W-:-:S04]  /*1410*/  IMAD.MOV R6, RZ, RZ, -R9 ;  /* 0x000000ffff067224 */ /* 0x002fc800078e0a09 */
[----:B------:R-:W-:-:S04]  /*1420*/  IMAD R11, R6, R5, RZ ;  /* 0x00000005060b7224 */ /* 0x000fc800078e02ff */
[----:B------:R-:W-:Y:S02]  /*1430*/  IMAD.HI.U32 R11, R9, R11, R8 ;  /* 0x0000000b090b7227 */ /* 0x000fe400078e0008 */
[----:B------:R-:W0:Y:S04]  /*1440*/  LDC.64 R8, c[0x0][0x388] ;  /* 0x0000e200ff087b82 */ /* 0x000e280000000a00 */
[----:B------:R-:W-:-:S04]  /*1450*/  IMAD.HI.U32 R11, R11, R2, RZ ;  /* 0x000000020b0b7227 */ /* 0x000fc800078e00ff */
[----:B------:R-:W-:-:S04]  /*1460*/  IMAD.MOV R11, RZ, RZ, -R11 ;  /* 0x000000ffff0b7224 */ /* 0x000fc800078e0a0b */
[----:B------:R-:W-:-:S05]  /*1470*/  IMAD R2, R5, R11, R2 ;  /* 0x0000000b05027224 */ /* 0x000fca00078e0202 */
[----:B------:R-:W-:-:S13]  /*1480*/  ISETP.GT.U32.AND P0, PT, R5, R2, PT ;  /* 0x000000020500720c */ /* 0x000fda0003f04070 */
[----:B------:R-:W-:-:S05]  /*1490*/  @!P0 IMAD.IADD R2, R2, 0x1, -R5 ;  /* 0x0000000102028824 */ /* 0x000fca00078e0a05 */
[----:B------:R-:W-:-:S13]  /*14a0*/  ISETP.GT.U32.AND P0, PT, R5, R2, PT ;  /* 0x000000020500720c */ /* 0x000fda0003f04070 */
[----:B------:R-:W-:-:S04]  /*14b0*/  @!P0 IMAD.IADD R2, R2, 0x1, -R5 ;  /* 0x0000000102028824 */ /* 0x000fc800078e0a05 */
[----:B------:R-:W-:Y:S02]  /*14c0*/  IMAD.MOV.U32 R5, RZ, RZ, R2 ;  /* 0x000000ffff057224 */ /* 0x000fe400078e0002 */
[----:B0-----:R-:W-:-:S04]  /*14d0*/  IMAD.WIDE R2, R3, 0x4, R8 ;  /* 0x0000000403027825 */ /* 0x001fc800078e0208 */
[----:B------:R-:W-:Y:S01]  /*14e0*/  @!P1 IMAD.MOV R5, RZ, RZ, -R5 ;  /* 0x000000ffff059224 */ /* 0x000fe200078e0a05 */
[----:B------:R-:W-:-:S05]  /*14f0*/  @!P2 LOP3.LUT R5, RZ, R10, RZ, 0x33, !PT ;  /* 0x0000000aff05a212 */ /* 0x000fca00078e33ff */
[----:B------:R-:W-:Y:S01]  /*1500*/  STG.E desc[UR8][R2.64], R5 ;  /* 0x0000000502007986 */ /* 0x000fe2000c101908 */
[----:B------:R-:W-:Y:S05]  /*1510*/  EXIT ;  /* 0x000000000000794d */ /* 0x000fea0003800000 */
.L_x_60:
        /* <DEDUP_REMOVED lines=14> */
.L_x_78:


//--------------------- .text._Z6getSigPiS_S_S_ii --------------------------
	.section	.text._Z6getSigPiS_S_S_ii,"ax",@progbits
	.align	128
        .global         _Z6getSigPiS_S_S_ii
        .type           _Z6getSigPiS_S_S_ii,@function
        .size           _Z6getSigPiS_S_S_ii,(.L_x_79 - _Z6getSigPiS_S_S_ii)
        .other          _Z6getSigPiS_S_S_ii,@"STO_CUDA_ENTRY STV_DEFAULT"
_Z6getSigPiS_S_S_ii:
.text._Z6getSigPiS_S_S_ii:
[----:B------:R-:W-:Y:S01]  /*0000*/  LDC R1, c[0x0][0x37c] ;  /* 0x0000df00ff017b82 */ /* 0x000fe20000000800 */
[----:B------:R-:W0:Y:S07]  /*0010*/  S2R R3, SR_TID.X ;  /* 0x0000000000037919 */ /* 0x000e2e0000002100 */
[----:B------:R-:W0:Y:S08]  /*0020*/  S2UR UR4, SR_CTAID.X ;  /* 0x00000000000479c3 */ /* 0x000e300000002500 */
[----:B------:R-:W0:Y:S08]  /*0030*/  LDC R0, c[0x0][0x360] ;  /* 0x0000d800ff007b82 */ /* 0x000e300000000800 */
[----:B------:R-:W1:Y:S01]  /*0040*/  LDC.64 R4, c[0x0][0x3a0] ;  /* 0x0000e800ff047b82 */ /* 0x000e620000000a00 */
[----:B0-----:R-:W-:Y:S01]  /*0050*/  IMAD R0, R0, UR4, R3 ;  /* 0x0000000400007c24 */ /* 0x001fe2000f8e0203 */
[----:B-1----:R-:W-:-:S04]  /*0060*/  ISETP.GE.AND P0, PT, R4, 0x1, PT ;  /* 0x000000010400780c */ /* 0x002fc80003f06270 */
[----:B------:R-:W-:-:S13]  /*0070*/  ISETP.GE.OR P0, PT, R0, R5, !P0 ;  /* 0x000000050000720c */ /* 0x000fda0004706670 */
[----:B------:R-:W-:Y:S05]  /*0080*/  @P0 EXIT ;  /* 0x000000000000094d */ /* 0x000fea0003800000 */
[----:B------:R-:W0:Y:S01]  /*0090*/  LDC.64 R12, c[0x0][0x380] ;  /* 0x0000e000ff0c7b82 */ /* 0x000e220000000a00 */
[----:B------:R-:W1:Y:S01]  /*00a0*/  LDCU.64 UR6, c[0x0][0x388] ;  /* 0x00007100ff0677ac */ /* 0x000e620008000a00 */
[----:B------:R-:W2:Y:S01]  /*00b0*/  LDCU.64 UR8, c[0x0][0x358] ;  /* 0x00006b00ff0877ac */ /* 0x000ea20008000a00 */
[----:B------:R-:W-:Y:S01]  /*00c0*/  UMOV UR4, URZ ;  /* 0x000000ff00047c82 */ /* 0x000fe20008000000 */
[----:B-1----:R-:W-:-:S04]  /*00d0*/  UIADD3 UR5, UP0, UPT, UR6, 0x20, URZ ;  /* 0x0000002006057890 */ /* 0x002fc8000ff1e0ff */
[----:B------:R-:W-:Y:S01]  /*00e0*/  UIADD3.X UR6, UPT, UPT, URZ, UR7, URZ, UP0, !UPT ;  /* 0x00000007ff067290 */ /* 0x000fe200087fe4ff */
[----:B0-2---:R-:W-:-:S11]  /*00f0*/  IMAD.WIDE R12, R0, 0x4, R12 ;  /* 0x00000004000c7825 */ /* 0x005fd600078e020c */
.L_x_70:
[----:B------:R-:W2:Y:S04]  /*0100*/  LDG.E R6, desc[UR8][R12.64] ;  /* 0x000000080c067981 */ /* 0x000ea8000c1e1900 */
[----:B0-----:R-:W2:Y:S01]  /*0110*/  LDG.E R3, desc[UR8][R12.64+0x4] ;  /* 0x000004080c037981 */ /* 0x001ea2000c1e1900 */
[----:B------:R-:W-:Y:S01]  /*0120*/  BSSY.RECONVERGENT B0, `(.L_x_61) ;  /* 0x00000c7000007945 */ /* 0x000fe20003800200 */
[----:B------:R-:W-:Y:S02]  /*0130*/  MOV R26, 0x7fffffff ;  /* 0x7fffffff001a7802 */ /* 0x000fe40000000f00 */
[----:B--2---:R-:W-:-:S13]  /*0140*/  ISETP.GE.AND P0, PT, R6, R3, PT ;  /* 0x000000030600720c */ /* 0x004fda0003f06270 */
[----:B------:R-:W-:Y:S05]  /*0150*/  @P0 BRA `(.L_x_62) ;  /* 0x0000000c000c0947 */ /* 0x000fea0003800000 */
[C---:B------:R-:W-:Y:S01]  /*0160*/  VIADDMNMX R3, R6.reuse, 0x1, R3, !PT ;  /* 0x0000000106037846 */ /* 0x040fe20007800103 */
[----:B------:R-:W-:Y:S01]  /*0170*/  BSSY.RECONVERGENT B1, `(.L_x_63) ;  /* 0x000005c000017945 */ /* 0x000fe20003800200 */
[----:B------:R-:W-:Y:S02]  /*0180*/  MOV R26, 0x7fffffff ;  /* 0x7fffffff001a7802 */ /* 0x000fe40000000f00 */
[CC--:B------:R-:W-:Y:S02]  /*0190*/  IADD3 R4, PT, PT, -R6.reuse, R3.reuse, RZ ;  /* 0x0000000306047210 */ /* 0x0c0fe40007ffe1ff */
[----:B------:R-:W-:Y:S02]  /*01a0*/  IADD3 R3, PT, PT, R6, -R3, RZ ;  /* 0x8000000306037210 */ /* 0x000fe40007ffe0ff */
[----:B------:R-:W-:Y:S02]  /*01b0*/  LOP3.LUT R5, R4, 0xf, RZ, 0xc0, !PT ;  /* 0x0000000f04057812 */ /* 0x000fe400078ec0ff */
[----:B------:R-:W-:-:S02]  /*01c0*/  ISETP.GT.U32.AND P1, PT, R3, -0x10, PT ;  /* 0xfffffff00300780c */ /* 0x000fc40003f24070 */
[----:B------:R-:W-:-:S11]  /*01d0*/  ISETP.NE.AND P0, PT, R5, RZ, PT ;  /* 0x000000ff0500720c */ /* 0x000fd60003f05270 */
[----:B------:R-:W-:Y:S05]  /*01e0*/  @P1 BRA `(.L_x_64) ;  /* 0x0000000400501947 */ /* 0x000fea0003800000 */
[----:B------:R-:W-:Y:S02]  /*01f0*/  LOP3.LUT R7, R4, 0xfffffff0, RZ, 0xc0, !PT ;  /* 0xfffffff004077812 */ /* 0x000fe400078ec0ff */
[----:B------:R-:W-:Y:S02]  /*0200*/  MOV R26, 0x7fffffff ;  /* 0x7fffffff001a7802 */ /* 0x000fe40000000f00 */
[----:B------:R-:W-:-:S07]  /*0210*/  IADD3 R7, PT, PT, -R7, RZ, RZ ;  /* 0x000000ff07077210 */ /* 0x000fce0007ffe1ff */
.L_x_65:
[----:B------:R-:W-:Y:S01]  /*0220*/  MOV R16, UR5 ;  /* 0x0000000500107c02 */ /* 0x000fe20008000f00 */
[----:B------:R-:W0:Y:S01]  /*0230*/  LDC R22, c[0x0][0x3a4] ;  /* 0x0000e900ff167b82 */ /* 0x000e220000000800 */
[----:B------:R-:W-:-:S03]  /*0240*/  MOV R17, UR6 ;  /* 0x0000000600117c02 */ /* 0x000fc60008000f00 */
[----:B------:R-:W-:-:S04]  /*0250*/  IMAD.WIDE R16, R6, 0x4, R16 ;  /* 0x0000000406107825 */ /* 0x000fc800078e0210 */
[----:B------:R-:W1:Y:S01]  /*0260*/  LDC.64 R14, c[0x0][0x390] ;  /* 0x0000e400ff0e7b82 */ /* 0x000e620000000a00 */
[----:B------:R-:W0:Y:S04]  /*0270*/  LDG.E R3, desc[UR8][R16.64+-0x20] ;  /* 0xffffe00810037981 */ /* 0x000e28000c1e1900 */
[----:B------:R-:W2:Y:S04]  /*0280*/  LDG.E R9, desc[UR8][R16.64+-0x1c] ;  /* 0xffffe40810097981 */ /* 0x000ea8000c1e1900 */
[----:B------:R-:W3:Y:S04]  /*0290*/  LDG.E R20, desc[UR8][R16.64+-0x18] ;  /* 0xffffe80810147981 */ /* 0x000ee8000c1e1900 */
[----:B------:R-:W4:Y:S04]  /*02a0*/  LDG.E R27, desc[UR8][R16.64+-0x14] ;  /* 0xffffec08101b7981 */ /* 0x000f28000c1e1900 */
[----:B------:R-:W5:Y:S04]  /*02b0*/  LDG.E R25, desc[UR8][R16.64+-0xc] ;  /* 0xfffff40810197981 */ /* 0x000f68000c1e1900 */
[----:B------:R-:W3:Y:S04]  /*02c0*/  LDG.E R10, desc[UR8][R16.64+-0x8] ;  /* 0xfffff808100a7981 */ /* 0x000ee8000c1e1900 */
[----:B------:R-:W3:Y:S04]  /*02d0*/  LDG.E R11, desc[UR8][R16.64+-0x4] ;  /* 0xfffffc08100b7981 */ /* 0x000ee8000c1e1900 */
[----:B------:R-:W3:Y:S04]  /*02e0*/  LDG.E R8, desc[UR8][R16.64] ;  /* 0x0000000810087981 */ /* 0x000ee8000c1e1900 */
[----:B------:R-:W3:Y:S04]  /*02f0*/  LDG.E R21, desc[UR8][R16.64+0xc] ;  /* 0x00000c0810157981 */ /* 0x000ee8000c1e1900 */
[----:B------:R-:W3:Y:S04]  /*0300*/  LDG.E R2, desc[UR8][R16.64+0x8] ;  /* 0x0000080810027981 */ /* 0x000ee8000c1e1900 */
[----:B------:R-:W3:Y:S01]  /*0310*/  LDG.E R23, desc[UR8][R16.64+0x14] ;  /* 0x0000140810177981 */ /* 0x000ee2000c1e1900 */
[----:B0-----:R-:W-:-:S02]  /*0320*/  IMAD R3, R22, UR4, R3 ;  /* 0x0000000416037c24 */ /* 0x001fc4000f8e0203 */
[C---:B--2---:R-:W-:Y:S02]  /*0330*/  IMAD R9, R22.reuse, UR4, R9 ;  /* 0x0000000416097c24 */ /* 0x044fe4000f8e0209 */
[--C-:B-1----:R-:W-:Y:S02]  /*0340*/  IMAD.WIDE R18, R3, 0x4, R14.reuse ;  /* 0x0000000403127825 */ /* 0x102fe400078e020e */
[----:B------:R-:W2:Y:S02]  /*0350*/  LDG.E R3, desc[UR8][R16.64+-0x10] ;  /* 0xfffff00810037981 */ /* 0x000ea4000c1e1900 */
[----:B------:R-:W-:Y:S02]  /*0360*/  IMAD.WIDE R28, R9, 0x4, R14 ;  /* 0x00000004091c7825 */ /* 0x000fe400078e020e */
[----:B------:R-:W2:Y:S04]  /*0370*/  LDG.E R19, desc[UR8][R18.64] ;  /* 0x0000000812137981 */ /* 0x000ea8000c1e1900 */
[----:B------:R-:W2:Y:S01]  /*0380*/  LDG.E R28, desc[UR8][R28.64] ;  /* 0x000000081c1c7981 */ /* 0x000ea2000c1e1900 */
[----:B----4-:R-:W-:-:S02]  /*0390*/  IMAD R27, R22, UR4, R27 ;  /* 0x00000004161b7c24 */ /* 0x010fc4000f8e021b */
[C---:B-----5:R-:W-:Y:S01]  /*03a0*/  IMAD R25, R22.reuse, UR4, R25 ;  /* 0x0000000416197c24 */ /* 0x060fe2000f8e0219 */
[----:B------:R-:W4:Y:S01]  /*03b0*/  LDG.E R9, desc[UR8][R16.64+0x4] ;  /* 0x0000040810097981 */ /* 0x000f22000c1e1900 */
[C---:B---3--:R-:W-:Y:S02]  /*03c0*/  IMAD R10, R22.reuse, UR4, R10 ;  /* 0x00000004160a7c24 */ /* 0x048fe4000f8e020a */
[----:B------:R-:W-:Y:S01]  /*03d0*/  IMAD.WIDE R24, R25, 0x4, R14 ;  /* 0x0000000419187825 */ /* 0x000fe200078e020e */
[----:B------:R-:W3:Y:S03]  /*03e0*/  LDG.E R29, desc[UR8][R16.64+0x10] ;  /* 0x00001008101d7981 */ /* 0x000ee6000c1e1900 */
[C---:B------:R-:W-:Y:S02]  /*03f0*/  IMAD R11, R22.reuse, UR4, R11 ;  /* 0x00000004160b7c24 */ /* 0x040fe4000f8e020b */
[C---:B------:R-:W-:Y:S01]  /*0400*/  IMAD R8, R22.reuse, UR4, R8 ;  /* 0x0000000416087c24 */ /* 0x040fe2000f8e0208 */
[----:B------:R-:W5:Y:S01]  /*0410*/  LDG.E R24, desc[UR8][R24.64] ;  /* 0x0000000818187981 */ /* 0x000f62000c1e1900 */
[----:B------:R-:W-:-:S02]  /*0420*/  IMAD R21, R22, UR4, R21 ;  /* 0x0000000416157c24 */ /* 0x000fc4000f8e0215 */
[C---:B------:R-:W-:Y:S02]  /*0430*/  IMAD R2, R22.reuse, UR4, R2 ;  /* 0x0000000416027c24 */ /* 0x040fe4000f8e0202 */
[----:B------:R-:W-:Y:S01]  /*0440*/  IMAD R23, R22, UR4, R23 ;  /* 0x0000000416177c24 */ /* 0x000fe2000f8e0217 */
[----:B--2---:R-:W-:Y:S01]  /*0450*/  VIMNMX3 R26, R26, R19, R28, PT ;  /* 0x000000131a1a720f */ /* 0x004fe2000380011c */
[----:B------:R-:W-:-:S04]  /*0460*/  IMAD R19, R22, UR4, R20 ;  /* 0x0000000416137c24 */ /* 0x000fc8000f8e0214 */
[----:B------:R-:W-:-:S05]  /*0470*/  IMAD.WIDE R18, R19, 0x4, R14 ;  /* 0x0000000413127825 */ /* 0x000fca00078e020e */
[----:B------:R0:W2:Y:S02]  /*0480*/  LDG.E R28, desc[UR8][R18.64] ;  /* 0x00000008121c7981 */ /* 0x0000a4000c1e1900 */
[----:B0-----:R-:W-:-:S04]  /*0490*/  IMAD.WIDE R18, R27, 0x4, R14 ;  /* 0x000000041b127825 */ /* 0x001fc800078e020e */
[----:B------:R-:W-:Y:S02]  /*04a0*/  IMAD R27, R22, UR4, R3 ;  /* 0x00000004161b7c24 */ /* 0x000fe4000f8e0203 */
[----:B------:R0:W2:Y:S02]  /*04b0*/  LDG.E R3, desc[UR8][R18.64] ;  /* 0x0000000812037981 */ /* 0x0000a4000c1e1900 */
[----:B0-----:R-:W-:-:S05]  /*04c0*/  IMAD.WIDE R18, R27, 0x4, R14 ;  /* 0x000000041b127825 */ /* 0x001fca00078e020e */
[----:B------:R0:W5:Y:S01]  /*04d0*/  LDG.E R27, desc[UR8][R18.64] ;  /* 0x00000008121b7981 */ /* 0x000162000c1e1900 */
[----:B------:R-:W-:-:S04]  /*04e0*/  IMAD.WIDE R20, R21, 0x4, R14 ;  /* 0x0000000415147825 */ /* 0x000fc800078e020e */
[----:B0-----:R-:W-:-:S04]  /*04f0*/  IMAD.WIDE R18, R10, 0x4, R14 ;  /* 0x000000040a127825 */ /* 0x001fc800078e020e */
[--C-:B------:R-:W-:Y:S01]  /*0500*/  IMAD.WIDE R10, R11, 0x4, R14.reuse ;  /* 0x000000040b0a7825 */ /* 0x100fe200078e020e */
[----:B------:R0:W5:Y:S05]  /*0510*/  LDG.E R25, desc[UR8][R18.64] ;  /* 0x0000000812197981 */ /* 0x00016a000c1e1900 */
[----:B------:R-:W5:Y:S01]  /*0520*/  LDG.E R10, desc[UR8][R10.64] ;  /* 0x000000080a0a7981 */ /* 0x000f62000c1e1900 */
[----:B0-----:R-:W-:-:S05]  /*0530*/  IMAD.WIDE R18, R8, 0x4, R14 ;  /* 0x0000000408127825 */ /* 0x001fca00078e020e */
[----:B------:R0:W5:Y:S02]  /*0540*/  LDG.E R11, desc[UR8][R18.64] ;  /* 0x00000008120b7981 */ /* 0x000164000c1e1900 */
[--C-:B0-----:R-:W-:Y:S02]  /*0550*/  IMAD.WIDE R18, R2, 0x4, R14.reuse ;  /* 0x0000000402127825 */ /* 0x101fe400078e020e */
[----:B------:R0:W5:Y:S02]  /*0560*/  LDG.E R2, desc[UR8][R20.64] ;  /* 0x0000000814027981 */ /* 0x000164000c1e1900 */
[----:B0-----:R-:W-:Y:S02]  /*0570*/  IMAD.WIDE R20, R23, 0x4, R14 ;  /* 0x0000000417147825 */ /* 0x001fe400078e020e */
[----:B------:R-:W2:Y:S04]  /*0580*/  LDG.E R23, desc[UR8][R16.64+0x18] ;  /* 0x0000180810177981 */ /* 0x000ea8000c1e1900 */
[----:B------:R-:W5:Y:S01]  /*0590*/  LDG.E R17, desc[UR8][R16.64+0x1c] ;  /* 0x00001c0810117981 */ /* 0x000f62000c1e1900 */
[----:B----4-:R-:W-:-:S04]  /*05a0*/  IMAD R9, R22, UR4, R9 ;  /* 0x0000000416097c24 */ /* 0x010fc8000f8e0209 */
[----:B------:R-:W-:-:S04]  /*05b0*/  IMAD.WIDE R8, R9, 0x4, R14 ;  /* 0x0000000409087825 */ /* 0x000fc800078e020e */
[C---:B---3--:R-:W-:Y:S02]  /*05c0*/  IMAD R29, R22.reuse, UR4, R29 ;  /* 0x00000004161d7c24 */ /* 0x048fe4000f8e021d */
[----:B------:R-:W3:Y:S04]  /*05d0*/  LDG.E R8, desc[UR8][R8.64] ;  /* 0x0000000808087981 */ /* 0x000ee8000c1e1900 */
[----:B------:R0:W4:Y:S02]  /*05e0*/  LDG.E R9, desc[UR8][R18.64] ;  /* 0x0000000812097981 */ /* 0x000124000c1e1900 */
[----:B0-----:R-:W-:Y:S02]  /*05f0*/  IMAD.WIDE R18, R29, 0x4, R14 ;  /* 0x000000041d127825 */ /* 0x001fe400078e020e */
[----:B------:R-:W4:Y:S04]  /*0600*/  LDG.E R29, desc[UR8][R20.64] ;  /* 0x00000008141d7981 */ /* 0x000f28000c1e1900 */
[----:B------:R5:W4:Y:S01]  /*0610*/  LDG.E R18, desc[UR8][R18.64] ;  /* 0x0000000812127981 */ /* 0x000b22000c1e1900 */
[----:B--2---:R-:W-:-:S02]  /*0620*/  IMAD R23, R22, UR4, R23 ;  /* 0x0000000416177c24 */ /* 0x004fc4000f8e0217 */
[----:B-----5:R-:W-:Y:S02]  /*0630*/  IMAD R19, R22, UR4, R17 ;  /* 0x0000000416137c24 */ /* 0x020fe4000f8e0211 */
[----:B------:R-:W-:-:S04]  /*0640*/  IMAD.WIDE R22, R23, 0x4, R14 ;  /* 0x0000000417167825 */ /* 0x000fc800078e020e */
[----:B------:R-:W-:Y:S02]  /*0650*/  IMAD.WIDE R14, R19, 0x4, R14 ;  /* 0x00000004130e7825 */ /* 0x000fe400078e020e */
[----:B------:R-:W2:Y:S04]  /*0660*/  LDG.E R22, desc[UR8][R22.64] ;  /* 0x0000000816167981 */ /* 0x000ea8000c1e1900 */
[----:B------:R-:W2:Y:S01]  /*0670*/  LDG.E R14, desc[UR8][R14.64] ;  /* 0x000000080e0e7981 */ /* 0x000ea2000c1e1900 */
[----:B------:R-:W-:Y:S02]  /*0680*/  VIMNMX3 R3, R26, R28, R3, PT ;  /* 0x0000001c1a03720f */ /* 0x000fe40003800103 */
[----:B------:R-:W-:Y:S02]  /*0690*/  IADD3 R7, PT, PT, R7, 0x10, RZ ;  /* 0x0000001007077810 */ /* 0x000fe40007ffe0ff */
[----:B------:R-:W-:-:S02]  /*06a0*/  VIMNMX3 R3, R3, R27, R24, PT ;  /* 0x0000001b0303720f */ /* 0x000fc40003800118 */
[----:B------:R-:W-:Y:S02]  /*06b0*/  ISETP.NE.AND P1, PT, R7, RZ, PT ;  /* 0x000000ff0700720c */ /* 0x000fe40003f25270 */
[----:B------:R-:W-:-:S04]  /*06c0*/  VIMNMX3 R3, R3, R25, R10, PT ;  /* 0x000000190303720f */ /* 0x000fc8000380010a */
[----:B---3--:R-:W-:-:S04]  /*06d0*/  VIMNMX3 R3, R3, R11, R8, PT ;  /* 0x0000000b0303720f */ /* 0x008fc80003800108 */
[----:B----4-:R-:W-:Y:S02]  /*06e0*/  VIMNMX3 R2, R3, R9, R2, PT ;  /* 0x000000090302720f */ /* 0x010fe40003800102 */
[----:B------:R-:W-:Y:S02]  /*06f0*/  IADD3 R6, PT, PT, R6, 0x10, RZ ;  /* 0x0000001006067810 */ /* 0x000fe40007ffe0ff */
[----:B------:R-:W-:-:S04]  /*0700*/  VIMNMX3 R29, R2, R18, R29, PT ;  /* 0x00000012021d720f */ /* 0x000fc8000380011d */
[----:B--2---:R-:W-:Y:S01]  /*0710*/  VIMNMX3 R26, R29, R22, R14, PT ;  /* 0x000000161d1a720f */ /* 0x004fe2000380010e */
[----:B------:R-:W-:Y:S06]  /*0720*/  @P1 BRA `(.L_x_65) ;  /* 0xfffffff800bc1947 */ /* 0x000fec000383ffff */
.L_x_64:
[----:B------:R-:W-:Y:S05]  /*0730*/  BSYNC.RECONVERGENT B1 ;  /* 0x0000000000017941 */ /* 0x000fea0003800200 */
.L_x_63:
[----:B------:R-:W-:Y:S05]  /*0740*/  @!P0 BRA `(.L_x_62) ;  /* 0x0000000400908947 */ /* 0x000fea0003800000 */
[----:B------:R-:W-:Y:S01]  /*0750*/  ISETP.GE.U32.AND P0, PT, R5, 0x8, PT ;  /* 0x000000080500780c */ /* 0x000fe20003f06070 */
[----:B------:R-:W-:Y:S01]  /*0760*/  BSSY.RECONVERGENT B1, `(.L_x_66) ;  /* 0x000002d000017945 */ /* 0x000fe20003800200 */
[----:B------:R-:W-:-:S04]  /*0770*/  LOP3.LUT R22, R4, 0x7, RZ, 0xc0, !PT ;  /* 0x0000000704167812 */ /* 0x000fc800078ec0ff */
[----:B------:R-:W-:-:S07]  /*0780*/  ISETP.NE.AND P1, PT, R22, RZ, PT ;  /* 0x000000ff1600720c */ /* 0x000fce0003f25270 */
[----:B------:R-:W-:Y:S06]  /*0790*/  @!P0 BRA `(.L_x_67) ;  /* 0x0000000000a48947 */ /* 0x000fec0003800000 */
[----:B------:R-:W0:Y:S08]  /*07a0*/  LDC.64 R24, c[0x0][0x388] ;  /* 0x0000e200ff187b82 */ /* 0x000e300000000a00 */
[----:B------:R-:W1:Y:S08]  /*07b0*/  LDC R20, c[0x0][0x3a4] ;  /* 0x0000e900ff147b82 */ /* 0x000e700000000800 */
[----:B------:R-:W2:Y:S01]  /*07c0*/  LDC.64 R2, c[0x0][0x390] ;  /* 0x0000e400ff027b82 */ /* 0x000ea20000000a00 */
[----:B0-----:R-:W-:-:S05]  /*07d0*/  IMAD.WIDE R24, R6, 0x4, R24 ;  /* 0x0000000406187825 */ /* 0x001fca00078e0218 */
[----:B------:R-:W1:Y:S04]  /*07e0*/  LDG.E R9, desc[UR8][R24.64] ;  /* 0x0000000818097981 */ /* 0x000e68000c1e1900 */
[----:B------:R-:W3:Y:S04]  /*07f0*/  LDG.E R11, desc[UR8][R24.64+0x4] ;  /* 0x00000408180b7981 */ /* 0x000ee8000c1e1900 */
[----:B------:R-:W4:Y:S04]  /*0800*/  LDG.E R15, desc[UR8][R24.64+0x8] ;  /* 0x00000808180f7981 */ /* 0x000f28000c1e1900 */
[----:B------:R-:W5:Y:S04]  /*0810*/  LDG.E R19, desc[UR8][R24.64+0xc] ;  /* 0x00000c0818137981 */ /* 0x000f68000c1e1900 */
[----:B------:R-:W5:Y:S04]  /*0820*/  LDG.E R21, desc[UR8][R24.64+0x10] ;  /* 0x0000100818157981 */ /* 0x000f68000c1e1900 */
[----:B------:R-:W5:Y:S04]  /*0830*/  LDG.E R17, desc[UR8][R24.64+0x14] ;  /* 0x0000140818117981 */ /* 0x000f68000c1e1900 */
[----:B------:R-:W5:Y:S04]  /*0840*/  LDG.E R5, desc[UR8][R24.64+0x18] ;  /* 0x0000180818057981 */ /* 0x000f68000c1e1900 */
[----:B------:R-:W5:Y:S01]  /*0850*/  LDG.E R7, desc[UR8][R24.64+0x1c] ;  /* 0x00001c0818077981 */ /* 0x000f62000c1e1900 */
[----:B-1----:R-:W-:-:S02]  /*0860*/  IMAD R9, R20, UR4, R9 ;  /* 0x0000000414097c24 */ /* 0x002fc4000f8e0209 */
[C---:B---3--:R-:W-:Y:S02]  /*0870*/  IMAD R11, R20.reuse, UR4, R11 ;  /* 0x00000004140b7c24 */ /* 0x048fe4000f8e020b */
[----:B----4-:R-:W-:Y:S02]  /*0880*/  IMAD R23, R20, UR4, R15 ;  /* 0x0000000414177c24 */ /* 0x010fe4000f8e020f */
[----:B--2---:R-:W-:-:S04]  /*0890*/  IMAD.WIDE R14, R9, 0x4, R2 ;  /* 0x00000004090e7825 */ /* 0x004fc800078e0202 */
[----:B------:R-:W-:Y:S02]  /*08a0*/  IMAD.WIDE R10, R11, 0x4, R2 ;  /* 0x000000040b0a7825 */ /* 0x000fe400078e0202 */
[----:B------:R-:W2:Y:S02]  /*08b0*/  LDG.E R15, desc[UR8][R14.64] ;  /* 0x000000080e0f7981 */ /* 0x000ea4000c1e1900 */
[C---:B-----5:R-:W-:Y:S02]  /*08c0*/  IMAD R19, R20.reuse, UR4, R19 ;  /* 0x0000000414137c24 */ /* 0x060fe4000f8e0213 */
[----:B------:R-:W-:Y:S01]  /*08d0*/  IMAD.WIDE R8, R23, 0x4, R2 ;  /* 0x0000000417087825 */ /* 0x000fe200078e0202 */
[----:B------:R-:W2:Y:S03]  /*08e0*/  LDG.E R10, desc[UR8][R10.64] ;  /* 0x000000080a0a7981 */ /* 0x000ea6000c1e1900 */
[----:B------:R-:W-:-:S02]  /*08f0*/  IMAD R21, R20, UR4, R21 ;  /* 0x0000000414157c24 */ /* 0x000fc4000f8e0215 */
[----:B------:R-:W-:Y:S01]  /*0900*/  IMAD R23, R20, UR4, R17 ;  /* 0x0000000414177c24 */ /* 0x000fe2000f8e0211 */
[----:B------:R-:W3:Y:S01]  /*0910*/  LDG.E R8, desc[UR8][R8.64] ;  /* 0x0000000808087981 */ /* 0x000ee2000c1e1900 */
[----:B------:R-:W-:-:S04]  /*0920*/  IMAD.WIDE R16, R19, 0x4, R2 ;  /* 0x0000000413107825 */ /* 0x000fc800078e0202 */
[----:B------:R-:W-:Y:S02]  /*0930*/  IMAD.WIDE R18, R21, 0x4, R2 ;  /* 0x0000000415127825 */ /* 0x000fe400078e0202 */
[----:B------:R-:W3:Y:S02]  /*0940*/  LDG.E R16, desc[UR8][R16.64] ;  /* 0x0000000810107981 */ /* 0x000ee4000c1e1900 */
[C---:B------:R-:W-:Y:S02]  /*0950*/  IMAD R5, R20.reuse, UR4, R5 ;  /* 0x0000000414057c24 */ /* 0x040fe4000f8e0205 */
[----:B------:R-:W-:Y:S01]  /*0960*/  IMAD R7, R20, UR4, R7 ;  /* 0x0000000414077c24 */ /* 0x000fe2000f8e0207 */
[----:B------:R-:W4:Y:S01]  /*0970*/  LDG.E R19, desc[UR8][R18.64] ;  /* 0x0000000812137981 */ /* 0x000f22000c1e1900 */
[----:B------:R-:W-:-:S04]  /*0980*/  IMAD.WIDE R20, R23, 0x4, R2 ;  /* 0x0000000417147825 */ /* 0x000fc800078e0202 */
[--C-:B------:R-:W-:Y:S02]  /*0990*/  IMAD.WIDE R24, R5, 0x4, R2.reuse ;  /* 0x0000000405187825 */ /* 0x100fe400078e0202 */
[----:B------:R-:W4:Y:S02]  /*09a0*/  LDG.E R20, desc[UR8][R20.64] ;  /* 0x0000000814147981 */ /* 0x000f24000c1e1900 */
[----:B------:R-:W-:Y:S02]  /*09b0*/  IMAD.WIDE R2, R7, 0x4, R2 ;  /* 0x0000000407027825 */ /* 0x000fe400078e0202 */
[----:B------:R-:W5:Y:S04]  /*09c0*/  LDG.E R25, desc[UR8][R24.64] ;  /* 0x0000000818197981 */ /* 0x000f68000c1e1900 */
[----:B------:R-:W5:Y:S01]  /*09d0*/  LDG.E R2, desc[UR8][R2.64] ;  /* 0x0000000802027981 */ /* 0x000f62000c1e1900 */
[----:B------:R-:W-:-:S02]  /*09e0*/  IADD3 R6, PT, PT, R6, 0x8, RZ ;  /* 0x0000000806067810 */ /* 0x000fc40007ffe0ff */
[----:B--2---:R-:W-:-:S04]  /*09f0*/  VIMNMX3 R15, R26, R15, R10, PT ;  /* 0x0000000f1a0f720f */ /* 0x004fc8000380010a */
[----:B---3--:R-:W-:-:S04]  /*0a00*/  VIMNMX3 R8, R15, R8, R16, PT ;  /* 0x000000080f08720f */ /* 0x008fc80003800110 */
[----:B----4-:R-:W-:-:S04]  /*0a10*/  VIMNMX3 R8, R8, R19, R20, PT ;  /* 0x000000130808720f */ /* 0x010fc80003800114 */
[----:B-----5:R-:W-:-:S07]  /*0a20*/  VIMNMX3 R26, R8, R25, R2, PT ;  /* 0x00000019081a720f */ /* 0x020fce0003800102 */
.L_x_67:
[----:B------:R-:W-:Y:S05]  /*0a30*/  BSYNC.RECONVERGENT B1 ;  /* 0x0000000000017941 */ /* 0x000fea0003800200 */
.L_x_66:
[----:B------:R-:W-:Y:S05]  /*0a40*/  @!P1 BRA `(.L_x_62) ;  /* 0x0000000000d09947 */ /* 0x000fea0003800000 */
[----:B------:R-:W-:Y:S01]  /*0a50*/  ISETP.GE.U32.AND P0, PT, R22, 0x4, PT ;  /* 0x000000041600780c */ /* 0x000fe20003f06070 */
[----:B------:R-:W-:Y:S01]  /*0a60*/  BSSY.RECONVERGENT B1, `(.L_x_68) ;  /* 0x000001b000017945 */ /* 0x000fe20003800200 */
[----:B------:R-:W-:-:S04]  /*0a70*/  LOP3.LUT R4, R4, 0x3, RZ, 0xc0, !PT ;  /* 0x0000000304047812 */ /* 0x000fc800078ec0ff */
[----:B------:R-:W-:-:S07]  /*0a80*/  ISETP.NE.AND P1, PT, R4, RZ, PT ;  /* 0x000000ff0400720c */ /* 0x000fce0003f25270 */
[----:B------:R-:W-:Y:S06]  /*0a90*/  @!P0 BRA `(.L_x_69) ;  /* 0x00000000005c8947 */ /* 0x000fec0003800000 */
[----:B------:R-:W0:Y:S08]  /*0aa0*/  LDC.64 R2, c[0x0][0x388] ;  /* 0x0000e200ff027b82 */ /* 0x000e300000000a00 */
[----:B------:R-:W1:Y:S01]  /*0ab0*/  LDC R10, c[0x0][0x3a4] ;  /* 0x0000e900ff0a7b82 */ /* 0x000e620000000800 */
[----:B0-----:R-:W-:-:S07]  /*0ac0*/  IMAD.WIDE R8, R6, 0x4, R2 ;  /* 0x0000000406087825 */ /* 0x001fce00078e0202 */
[----:B------:R-:W0:Y:S01]  /*0ad0*/  LDC.64 R2, c[0x0][0x390] ;  /* 0x0000e400ff027b82 */ /* 0x000e220000000a00 */
[----:B------:R-:W1:Y:S04]  /*0ae0*/  LDG.E R5, desc[UR8][R8.64] ;  /* 0x0000000808057981 */ /* 0x000e68000c1e1900 */
[----:B------:R-:W2:Y:S04]  /*0af0*/  LDG.E R7, desc[UR8][R8.64+0x4] ;  /* 0x0000040808077981 */ /* 0x000ea8000c1e1900 */
[----:B------:R-:W3:Y:S04]  /*0b00*/  LDG.E R11, desc[UR8][R8.64+0x8] ;  /* 0x00000808080b7981 */ /* 0x000ee8000c1e1900 */
[----:B------:R-:W4:Y:S01]  /*0b10*/  LDG.E R15, desc[UR8][R8.64+0xc] ;  /* 0x00000c08080f7981 */ /* 0x000f22000c1e1900 */
[----:B-1----:R-:W-:-:S02]  /*0b20*/  IMAD R5, R10, UR4, R5 ;  /* 0x000000040a057c24 */ /* 0x002fc4000f8e0205 */
[C---:B--2---:R-:W-:Y:S02]  /*0b30*/  IMAD R7, R10.reuse, UR4, R7 ;  /* 0x000000040a077c24 */ /* 0x044fe4000f8e0207 */
[C---:B---3--:R-:W-:Y:S02]  /*0b40*/  IMAD R17, R10.reuse, UR4, R11 ;  /* 0x000000040a117c24 */ /* 0x048fe4000f8e020b */
[----:B----4-:R-:W-:Y:S02]  /*0b50*/  IMAD R19, R10, UR4, R15 ;  /* 0x000000040a137c24 */ /* 0x010fe4000f8e020f */
[----:B0-----:R-:W-:-:S04]  /*0b60*/  IMAD.WIDE R10, R5, 0x4, R2 ;  /* 0x00000004050a7825 */ /* 0x001fc800078e0202 */
[--C-:B------:R-:W-:Y:S02]  /*0b70*/  IMAD.WIDE R14, R7, 0x4, R2.reuse ;  /* 0x00000004070e7825 */ /* 0x100fe400078e0202 */
[----:B------:R-:W2:Y:S02]  /*0b80*/  LDG.E R11, desc[UR8][R10.64] ;  /* 0x000000080a0b7981 */ /* 0x000ea4000c1e1900 */
[--C-:B------:R-:W-:Y:S02]  /*0b90*/  IMAD.WIDE R16, R17, 0x4, R2.reuse ;  /* 0x0000000411107825 */ /* 0x100fe400078e0202 */
[----:B------:R-:W2:Y:S02]  /*0ba0*/  LDG.E R14, desc[UR8][R14.64] ;  /* 0x000000080e0e7981 */ /* 0x000ea4000c1e1900 */
[----:B------:R-:W-:Y:S02]  /*0bb0*/  IMAD.WIDE R2, R19, 0x4, R2 ;  /* 0x0000000413027825 */ /* 0x000fe400078e0202 */
[----:B------:R-:W3:Y:S04]  /*0bc0*/  LDG.E R17, desc[UR8][R16.64] ;  /* 0x0000000810117981 */ /* 0x000ee8000c1e1900 */
[----:B------:R-:W3:Y:S01]  /*0bd0*/  LDG.E R2, desc[UR8][R2.64] ;  /* 0x0000000802027981 */ /* 0x000ee2000c1e1900 */
[----:B------:R-:W-:-:S02]  /*0be0*/  IADD3 R6, PT, PT, R6, 0x4, RZ ;  /* 0x0000000406067810 */ /* 0x000fc40007ffe0ff */
[----:B--2---:R-:W-:-:S04]  /*0bf0*/  VIMNMX3 R26, R26, R11, R14, PT ;  /* 0x0000000b1a1a720f */ /* 0x004fc8000380010e */
[----:B---3--:R-:W-:-:S07]  /*0c00*/  VIMNMX3 R26, R26, R17, R2, PT ;  /* 0x000000111a1a720f */ /* 0x008fce0003800102 */
.L_x_69:
[----:B------:R-:W-:Y:S05]  /*0c10*/  BSYNC.RECONVERGENT B1 ;  /* 0x0000000000017941 */ /* 0x000fea0003800200 */
.L_x_68:
[----:B------:R-:W-:Y:S05]  /*0c20*/  @!P1 BRA `(.L_x_62) ;  /* 0x0000000000589947 */ /* 0x000fea0003800000 */
[----:B------:R-:W0:Y:S08]  /*0c30*/  LDC.64 R8, c[0x0][0x388] ;  /* 0x0000e200ff087b82 */ /* 0x000e300000000a00 */
[----:B------:R-:W1:Y:S08]  /*0c40*/  LDC R11, c[0x0][0x3a4] ;  /* 0x0000e900ff0b7b82 */ /* 0x000e700000000800 */
[----:B------:R-:W2:Y:S01]  /*0c50*/  LDC.64 R2, c[0x0][0x390] ;  /* 0x0000e400ff027b82 */ /* 0x000ea20000000a00 */
[----:B0-----:R-:W-:-:S05]  /*0c60*/  IMAD.WIDE R8, R6, 0x4, R8 ;  /* 0x0000000406087825 */ /* 0x001fca00078e0208 */
[----:B------:R-:W1:Y:S01]  /*0c70*/  LDG.E R5, desc[UR8][R8.64] ;  /* 0x0000000808057981 */ /* 0x000e62000c1e1900 */
[----:B------:R-:W-:Y:S01]  /*0c80*/  ISETP.NE.AND P0, PT, R4, 0x1, PT ;  /* 0x000000010400780c */ /* 0x000fe20003f05270 */
[----:B-1----:R-:W-:-:S04]  /*0c90*/  IMAD R5, R11, UR4, R5 ;  /* 0x000000040b057c24 */ /* 0x002fc8000f8e0205 */
[----:B--2---:R-:W-:-:S06]  /*0ca0*/  IMAD.WIDE R6, R5, 0x4, R2 ;  /* 0x0000000405067825 */ /* 0x004fcc00078e0202 */
[----:B------:R-:W2:Y:S02]  /*0cb0*/  LDG.E R7, desc[UR8][R6.64] ;  /* 0x0000000806077981 */ /* 0x000ea4000c1e1900 */
[----:B--2---:R-:W-:Y:S01]  /*0cc0*/  VIMNMX R26, PT, PT, R26, R7, PT ;  /* 0x000000071a1a7248 */ /* 0x004fe20003fe0100 */
[----:B------:R-:W-:Y:S06]  /*0cd0*/  @!P0 BRA `(.L_x_62) ;  /* 0x00000000002c8947 */ /* 0x000fec0003800000 */
[----:B------:R-:W-:Y:S02]  /*0ce0*/  ISETP.NE.AND P0, PT, R4, 0x2, PT ;  /* 0x000000020400780c */ /* 0x000fe40003f05270 */
[----:B------:R-:W2:Y:S11]  /*0cf0*/  LDG.E R4, desc[UR8][R8.64+0x4] ;  /* 0x0000040808047981 */ /* 0x000eb6000c1e1900 */
[----:B------:R-:W3:Y:S01]  /*0d00*/  @P0 LDG.E R6, desc[UR8][R8.64+0x8] ;  /* 0x0000080808060981 */ /* 0x000ee2000c1e1900 */
[----:B--2---:R-:W-:-:S04]  /*0d10*/  IMAD R5, R11, UR4, R4 ;  /* 0x000000040b057c24 */ /* 0x004fc8000f8e0204 */
[----:B------:R-:W-:-:S06]  /*0d20*/  IMAD.WIDE R4, R5, 0x4, R2 ;  /* 0x0000000405047825 */ /* 0x000fcc00078e0202 */
[----:B------:R-:W2:Y:S01]  /*0d30*/  LDG.E R5, desc[UR8][R4.64] ;  /* 0x0000000804057981 */ /* 0x000ea2000c1e1900 */
[----:B---3--:R-:W-:-:S04]  /*0d40*/  @P0 IMAD R7, R11, UR4, R6 ;  /* 0x000000040b070c24 */ /* 0x008fc8000f8e0206 */
[----:B------:R-:W-:-:S06]  /*0d50*/  @P0 IMAD.WIDE R2, R7, 0x4, R2 ;  /* 0x0000000407020825 */ /* 0x000fcc00078e0202 */
[----:B------:R-:W3:Y:S01]  /*0d60*/  @P0 LDG.E R3, desc[UR8][R2.64] ;  /* 0x0000000802030981 */ /* 0x000ee2000c1e1900 */
[----:B--2---:R-:W-:-:S04]  /*0d70*/  VIMNMX R26, PT, PT, R26, R5, PT ;  /* 0x000000051a1a7248 */ /* 0x004fc80003fe0100 */
[----:B---3--:R-:W-:-:S07]  /*0d80*/  @P0 VIMNMX R26, PT, PT, R26, R3, PT ;  /* 0x000000031a1a0248 */ /* 0x008fce0003fe0100 */
.L_x_62:
[----:B------:R-:W-:Y:S05]  /*0d90*/  BSYNC.RECONVERGENT B0 ;  /* 0x0000000000007941 */ /* 0x000fea0003800200 */
.L_x_61:
[----:B------:R-:W0:Y:S08]  /*0da0*/  LDC R7, c[0x0][0x3a0] ;  /* 0x0000e800ff077b82 */ /* 0x000e300000000800 */
[----:B------:R-:W1:Y:S01]  /*0db0*/  LDC.64 R2, c[0x0][0x398] ;  /* 0x0000e600ff027b82 */ /* 0x000e620000000a00 */
[----:B0-----:R-:W-:Y:S01]  /*0dc0*/  IMAD R5, R0, R7, UR4 ;  /* 0x0000000400057e24 */ /* 0x001fe2000f8e0207 */
[----:B------:R-:W-:-:S06]  /*0dd0*/  UIADD3 UR4, UPT, UPT, UR4, 0x1, URZ ;  /* 0x0000000104047890 */ /* 0x000fcc000fffe0ff */
[----:B------:R-:W-:Y:S01]  /*0de0*/  ISETP.NE.AND P0, PT, R7, UR4, PT ;  /* 0x0000000407007c0c */ /* 0x000fe2000bf05270 */
[----:B-1----:R-:W-:-:S05]  /*0df0*/  IMAD.WIDE R2, R5, 0x4, R2 ;  /* 0x0000000405027825 */ /* 0x002fca00078e0202 */
[----:B------:R0:W-:Y:S07]  /*0e00*/  STG.E desc[UR8][R2.64], R26 ;  /* 0x0000001a02007986 */ /* 0x0001ee000c101908 */
[----:B------:R-:W-:Y:S05]  /*0e10*/  @P0 BRA `(.L_x_70) ;  /* 0xfffffff000b80947 */ /* 0x000fea000383ffff */
[----:B------:R-:W-:Y:S05]  /*0e20*/  EXIT ;  /* 0x000000000000794d */ /* 0x000fea0003800000 */
.L_x_71:
        /* <DEDUP_REMOVED lines=13> */
.L_x_79:


//--------------------- .nv.shared.reserved.0     --------------------------
	.section	.nv.shared.reserved.0,"aw",@nobits
	.weak		__nv_reservedSMEM_offset_0_alias
	.size		__nv_reservedSMEM_offset_0_alias, 0, 64
	.other		__nv_reservedSMEM_offset_0_alias,@"STO_CUDA_RESERVED_SHARED STV_DEFAULT"
__nv_reservedSMEM_offset_0_alias:
	.zero		0
	.zero		64


//--------------------- .nv.global                --------------------------
	.section	.nv.global,"aw",@nobits
.nv.global:
	.type		_ZN34_INTERNAL_4a4d7278_4_k_cu_e8bcbaae6thrust24THRUST_300001_SM_1000_NS12placeholders2_8E,@object
	.size		_ZN34_INTERNAL_4a4d7278_4_k_cu_e8bcbaae6thrust24THRUST_300001_SM_1000_NS12placeholders2_8E,(_ZN34_INTERNAL_4a4d7278_4_k_cu_e8bcbaae4cuda3std3__436_GLOBAL__N__4a4d7278_4_k_cu_e8bcbaae6ignoreE - _ZN34_INTERNAL_4a4d7278_4_k_cu_e8bcbaae6thrust24THRUST_300001_SM_1000_NS12placeholders2_8E)
_ZN34_INTERNAL_4a4d7278_4_k_cu_e8bcbaae6thrust24THRUST_300001_SM_1000_NS12placeholders2_8E:
	.zero		1
	.type		_ZN34_INTERNAL_4a4d7278_4_k_cu_e8bcbaae4cuda3std3__436_GLOBAL__N__4a4d7278_4_k_cu_e8bcbaae6ignoreE,@object
	.size		_ZN34_INTERNAL_4a4d7278_4_k_cu_e8bcbaae4cuda3std3__436_GLOBAL__N__4a4d7278_4_k_cu_e8bcbaae6ignoreE,(_ZN34_INTERNAL_4a4d7278_4_k_cu_e8bcbaae4cuda3std6ranges3__45__cpo4dataE - _ZN34_INTERNAL_4a4d7278_4_k_cu_e8bcbaae4cuda3std3__436_GLOBAL__N__4a4d7278_4_k_cu_e8bcbaae6ignoreE)
_ZN34_INTERNAL_4a4d7278_4_k_cu_e8bcbaae4cuda3std3__436_GLOBAL__N__4a4d7278_4_k_cu_e8bcbaae6ignoreE:
	.zero		1
	.type		_ZN34_INTERNAL_4a4d7278_4_k_cu_e8bcbaae4cuda3std6ranges3__45__cpo4dataE,@object
	.size		_ZN34_INTERNAL_4a4d7278_4_k_cu_e8bcbaae4cuda3std6ranges3__45__cpo4dataE,(_ZN34_INTERNAL_4a4d7278_4_k_cu_e8bcbaae6thrust24THRUST_300001_SM_1000_NS6system3cpp3parE - _ZN34_INTERNAL_4a4d7278_4_k_cu_e8bcbaae4cuda3std6ranges3__45__cpo4dataE)
_ZN34_INTERNAL_4a4d7278_4_k_cu_e8bcbaae4cuda3std6ranges3__45__cpo4dataE:
	.zero		1
	.type		_ZN34_INTERNAL_4a4d7278_4_k_cu_e8bcbaae6thrust24THRUST_300001_SM_1000_NS6system3cpp3parE,@object
	.size		_ZN34_INTERNAL_4a4d7278_4_k_cu_e8bcbaae6thrust24THRUST_300001_SM_1000_NS6system3cpp3parE,(_ZN34_INTERNAL_4a4d7278_4_k_cu_e8bcbaae4cuda3std3__45__cpo5beginE - _ZN34_INTERNAL_4a4d7278_4_k_cu_e8bcbaae6thrust24THRUST_300001_SM_1000_NS6system3cpp3parE)
_ZN34_INTERNAL_4a4d7278_4_k_cu_e8bcbaae6thrust24THRUST_300001_SM_1000_NS6system3cpp3parE:
	.zero		1
	.type		_ZN34_INTERNAL_4a4d7278_4_k_cu_e8bcbaae4cuda3std3__45__cpo5beginE,@object
	.size		_ZN34_INTERNAL_4a4d7278_4_k_cu_e8bcbaae4cuda3std3__45__cpo5beginE,(_ZN34_INTERNAL_4a4d7278_4_k_cu_e8bcbaae4cuda3std6ranges3__45__cpo5beginE - _ZN34_INTERNAL_4a4d7278_4_k_cu_e8bcbaae4cuda3std3__45__cpo5beginE)
_ZN34_INTERNAL_4a4d7278_4_k_cu_e8bcbaae4cuda3std3__45__cpo5beginE:
	.zero		1
	.type		_ZN34_INTERNAL_4a4d7278_4_k_cu_e8bcbaae4cuda3std6ranges3__45__cpo5beginE,@object
	.size		_ZN34_INTERNAL_4a4d7278_4_k_cu_e8bcbaae4cuda3std6ranges3__45__cpo5beginE,(_ZN34_INTERNAL_4a4d7278_4_k_cu_e8bcbaae6thrust24THRUST_300001_SM_1000_NS6deviceE - _ZN34_INTERNAL_4a4d7278_4_k_cu_e8bcbaae4cuda3std6ranges3__45__cpo5beginE)
_ZN34_INTERNAL_4a4d7278_4_k_cu_e8bcbaae4cuda3std6ranges3__45__cpo5beginE:
	.zero		1
	.type		_ZN34_INTERNAL_4a4d7278_4_k_cu_e8bcbaae6thrust24THRUST_300001_SM_1000_NS6deviceE,@object
	.size		_ZN34_INTERNAL_4a4d7278_4_k_cu_e8bcbaae6thrust24THRUST_300001_SM_1000_NS6deviceE,(_ZN34_INTERNAL_4a4d7278_4_k_cu_e8bcbaae4cuda3std3__47nulloptE - _ZN34_INTERNAL_4a4d7278_4_k_cu_e8bcbaae6thrust24THRUST_300001_SM_1000_NS6deviceE)
_ZN34_INTERNAL_4a4d7278_4_k_cu_e8bcbaae6thrust24THRUST_300001_SM_1000_NS6deviceE:
	.zero		1
	.type		_ZN34_INTERNAL_4a4d7278_4_k_cu_e8bcbaae4cuda3std3__47nulloptE,@object
	.size		_ZN34_INTERNAL_4a4d7278_4_k_cu_e8bcbaae4cuda3std3__47nulloptE,(_ZN34_INTERNAL_4a4d7278_4_k_cu_e8bcbaae4cuda3std6ranges3__45__cpo8distanceE - _ZN34_INTERNAL_4a4d7278_4_k_cu_e8bcbaae4cuda3std3__47nulloptE)
_ZN34_INTERNAL_4a4d7278_4_k_cu_e8bcbaae4cuda3std3__47nulloptE:
	.zero		1
	.type		_ZN34_INTERNAL_4a4d7278_4_k_cu_e8bcbaae4cuda3std6ranges3__45__cpo8distanceE,@object
	.size		_ZN34_INTERNAL_4a4d7278_4_k_cu_e8bcbaae4cuda3std6ranges3__45__cpo8distanceE,(_ZN34_INTERNAL_4a4d7278_4_k_cu_e8bcbaae6thrust24THRUST_300001_SM_1000_NS12placeholders2_4E - _ZN34_INTERNAL_4a4d7278_4_k_cu_e8bcbaae4cuda3std6ranges3__45__cpo8distanceE)
_ZN34_INTERNAL_4a4d7278_4_k_cu_e8bcbaae4cuda3std6ranges3__45__cpo8distanceE:
	.zero		1
	.type		_ZN34_INTERNAL_4a4d7278_4_k_cu_e8bcbaae6thrust24THRUST_300001_SM_1000_NS12placeholders2_4E,@object
	.size		_ZN34_INTERNAL_4a4d7278_4_k_cu_e8bcbaae6thrust24THRUST_300001_SM_1000_NS12placeholders2_4E,(_ZN34_INTERNAL_4a4d7278_4_k_cu_e8bcbaae4cuda3std3__45__cpo6rbeginE - _ZN34_INTERNAL_4a4d7278_4_k_cu_e8bcbaae6thrust24THRUST_300001_SM_1000_NS12placeholders2_4E)
_ZN34_INTERNAL_4a4d7278_4_k_cu_e8bcbaae6thrust24THRUST_300001_SM_1000_NS12placeholders2_4E:
	.zero		1
	.type		_ZN34_INTERNAL_4a4d7278_4_k_cu_e8bcbaae4cuda3std3__45__cpo6rbeginE,@object
	.size		_ZN34_INTERNAL_4a4d7278_4_k_cu_e8bcbaae4cuda3std3__45__cpo6rbeginE,(_ZN34_INTERNAL_4a4d7278_4_k_cu_e8bcbaae4cuda3std6ranges3__45__cpo7advanceE - _ZN34_INTERNAL_4a4d7278_4_k_cu_e8bcbaae4cuda3std3__45__cpo6rbeginE)
_ZN34_INTERNAL_4a4d7278_4_k_cu_e8bcbaae4cuda3std3__45__cpo6rbeginE:
	.zero		1
	.type		_ZN34_INTERNAL_4a4d7278_4_k_cu_e8bcbaae4cuda3std6ranges3__45__cpo7advanceE,@object
	.size		_ZN34_INTERNAL_4a4d7278_4_k_cu_e8bcbaae4cuda3std6ranges3__45__cpo7advanceE,(_ZN34_INTERNAL_4a4d7278_4_k_cu_e8bcbaae6thrust24THRUST_300001_SM_1000_NS12placeholders3_10E - _ZN34_INTERNAL_4a4d7278_4_k_cu_e8bcbaae4cuda3std6ranges3__45__cpo7advanceE)
_ZN34_INTERNAL_4a4d7278_4_k_cu_e8bcbaae4cuda3std6ranges3__45__cpo7advanceE:
	.zero		1
	.type		_ZN34_INTERNAL_4a4d7278_4_k_cu_e8bcbaae6thrust24THRUST_300001_SM_1000_NS12placeholders3_10E,@object
	.size		_ZN34_INTERNAL_4a4d7278_4_k_cu_e8bcbaae6thrust24THRUST_300001_SM_1000_NS12placeholders3_10E,(_ZN34_INTERNAL_4a4d7278_4_k_cu_e8bcbaae4cuda3std3__48in_placeE - _ZN34_INTERNAL_4a4d7278_4_k_cu_e8bcbaae6thrust24THRUST_300001_SM_1000_NS12placeholders3_10E)
_ZN34_INTERNAL_4a4d7278_4_k_cu_e8bcbaae6thrust24THRUST_300001_SM_1000_NS12placeholders3_10E:
	.zero		1
	.type		_ZN34_INTERNAL_4a4d7278_4_k_cu_e8bcbaae4cuda3std3__48in_placeE,@object
	.size		_ZN34_INTERNAL_4a4d7278_4_k_cu_e8bcbaae4cuda3std3__48in_placeE,(_ZN34_INTERNAL_4a4d7278_4_k_cu_e8bcbaae4cuda3std6ranges3__45__cpo4sizeE - _ZN34_INTERNAL_4a4d7278_4_k_cu_e8bcbaae4cuda3std3__48in_placeE)
_ZN34_INTERNAL_4a4d7278_4_k_cu_e8bcbaae4cuda3std3__48in_placeE:
	.zero		1
	.type		_ZN34_INTERNAL_4a4d7278_4_k_cu_e8bcbaae4cuda3std6ranges3__45__cpo4sizeE,@object
	.size		_ZN34_INTERNAL_4a4d7278_4_k_cu_e8bcbaae4cuda3std6ranges3__45__cpo4sizeE,(_ZN34_INTERNAL_4a4d7278_4_k_cu_e8bcbaae6thrust24THRUST_300001_SM_1000_NS12placeholders2_2E - _ZN34_INTERNAL_4a4d7278_4_k_cu_e8bcbaae4cuda3std6ranges3__45__cpo4sizeE)
_ZN34_INTERNAL_4a4d7278_4_k_cu_e8bcbaae4cuda3std6ranges3__45__cpo4sizeE:
	.zero		1
	.type		_ZN34_INTERNAL_4a4d7278_4_k_cu_e8bcbaae6thrust24THRUST_300001_SM_1000_NS12placeholders2_2E,@object
	.size		_ZN34_INTERNAL_4a4d7278_4_k_cu_e8bcbaae6thrust24THRUST_300001_SM_1000_NS12placeholders2_2E,(_ZN34_INTERNAL_4a4d7278_4_k_cu_e8bcbaae4cuda3std3__45__cpo6cbeginE - _ZN34_INTERNAL_4a4d7278_4_k_cu_e8bcbaae6thrust24THRUST_300001_SM_1000_NS12placeholders2_2E)
_ZN34_INTERNAL_4a4d7278_4_k_cu_e8bcbaae6thrust24THRUST_300001_SM_1000_NS12placeholders2_2E:
	.zero		1
	.type		_ZN34_INTERNAL_4a4d7278_4_k_cu_e8bcbaae4cuda3std3__45__cpo6cbeginE,@object
	.size		_ZN34_INTERNAL_4a4d7278_4_k_cu_e8bcbaae4cuda3std3__45__cpo6cbeginE,(_ZN34_INTERNAL_4a4d7278_4_k_cu_e8bcbaae4cuda3std6ranges3__45__cpo6cbeginE - _ZN34_INTERNAL_4a4d7278_4_k_cu_e8bcbaae4cuda3std3__45__cpo6cbeginE)
_ZN34_INTERNAL_4a4d7278_4_k_cu_e8bcbaae4cuda3std3__45__cpo6cbeginE:
	.zero		1
	.type		_ZN34_INTERNAL_4a4d7278_4_k_cu_e8bcbaae4cuda3std6ranges3__45__cpo6cbeginE,@object
	.size		_ZN34_INTERNAL_4a4d7278_4_k_cu_e8bcbaae4cuda3std6ranges3__45__cpo6cbeginE,(_ZN34_INTERNAL_4a4d7278_4_k_cu_e8bcbaae6thrust24THRUST_300001_SM_1000_NS12placeholders2_6E - _ZN34_INTERNAL_4a4d7278_4_k_cu_e8bcbaae4cuda3std6ranges3__45__cpo6cbeginE)
_ZN34_INTERNAL_4a4d7278_4_k_cu_e8bcbaae4cuda3std6ranges3__45__cpo6cbeginE:
	.zero		1
	.type		_ZN34_INTERNAL_4a4d7278_4_k_cu_e8bcbaae6thrust24THRUST_300001_SM_1000_NS12placeholders2_6E,@object
	.size		_ZN34_INTERNAL_4a4d7278_4_k_cu_e8bcbaae6thrust24THRUST_300001_SM_1000_NS12placeholders2_6E,(_ZN34_INTERNAL_4a4d7278_4_k_cu_e8bcbaae4cuda3std3__45__cpo7crbeginE - _ZN34_INTERNAL_4a4d7278_4_k_cu_e8bcbaae6thrust24THRUST_300001_SM_1000_NS12placeholders2_6E)
_ZN34_INTERNAL_4a4d7278_4_k_cu_e8bcbaae6thrust24THRUST_300001_SM_1000_NS12placeholders2_6E:
	.zero		1
	.type		_ZN34_INTERNAL_4a4d7278_4_k_cu_e8bcbaae4cuda3std3__45__cpo7crbeginE,@object
	.size		_ZN34_INTERNAL_4a4d7278_4_k_cu_e8bcbaae4cuda3std3__45__cpo7crbeginE,(_ZN34_INTERNAL_4a4d7278_4_k_cu_e8bcbaae4cuda3std6ranges3__45__cpo4nextE - _ZN34_INTERNAL_4a4d7278_4_k_cu_e8bcbaae4cuda3std3__45__cpo7crbeginE)
_ZN34_INTERNAL_4a4d7278_4_k_cu_e8bcbaae4cuda3std3__45__cpo7crbeginE:
	.zero		1
	.type		_ZN34_INTERNAL_4a4d7278_4_k_cu_e8bcbaae4cuda3std6ranges3__45__cpo4nextE,@object
	.size		_ZN34_INTERNAL_4a4d7278_4_k_cu_e8bcbaae4cuda3std6ranges3__45__cpo4nextE,(_ZN34_INTERNAL_4a4d7278_4_k_cu_e8bcbaae4cuda3std6ranges3__45__cpo4swapE - _ZN34_INTERNAL_4a4d7278_4_k_cu_e8bcbaae4cuda3std6ranges3__45__cpo4nextE)
_ZN34_INTERNAL_4a4d7278_4_k_cu_e8bcbaae4cuda3std6ranges3__45__cpo4nextE:
	.zero		1
	.type		_ZN34_INTERNAL_4a4d7278_4_k_cu_e8bcbaae4cuda3std6ranges3__45__cpo4swapE,@object
	.size		_ZN34_INTERNAL_4a4d7278_4_k_cu_e8bcbaae4cuda3std6ranges3__45__cpo4swapE,(_ZN34_INTERNAL_4a4d7278_4_k_cu_e8bcbaae6thrust24THRUST_300001_SM_1000_NS8cuda_cub10par_nosyncE - _ZN34_INTERNAL_4a4d7278_4_k_cu_e8bcbaae4cuda3std6ranges3__45__cpo4swapE)
_ZN34_INTERNAL_4a4d7278_4_k_cu_e8bcbaae4cuda3std6ranges3__45__cpo4swapE:
	.zero		1
	.type		_ZN34_INTERNAL_4a4d7278_4_k_cu_e8bcbaae6thrust24THRUST_300001_SM_1000_NS8cuda_cub10par_nosyncE,@object
	.size		_ZN34_INTERNAL_4a4d7278_4_k_cu_e8bcbaae6thrust24THRUST_300001_SM_1000_NS8cuda_cub10par_nosyncE,(_ZN34_INTERNAL_4a4d7278_4_k_cu_e8bcbaae6thrust24THRUST_300001_SM_1000_NS3seqE - _ZN34_INTERNAL_4a4d7278_4_k_cu_e8bcbaae6thrust24THRUST_300001_SM_1000_NS8cuda_cub10par_nosyncE)
_ZN34_INTERNAL_4a4d7278_4_k_cu_e8bcbaae6thrust24THRUST_300001_SM_1000_NS8cuda_cub10par_nosyncE:
	.zero		1
	.type		_ZN34_INTERNAL_4a4d7278_4_k_cu_e8bcbaae6thrust24THRUST_300001_SM_1000_NS3seqE,@object
	.size		_ZN34_INTERNAL_4a4d7278_4_k_cu_e8bcbaae6thrust24THRUST_300001_SM_1000_NS3seqE,(_ZN34_INTERNAL_4a4d7278_4_k_cu_e8bcbaae4cuda3std3__420unreachable_sentinelE - _ZN34_INTERNAL_4a4d7278_4_k_cu_e8bcbaae6thrust24THRUST_300001_SM_1000_NS3seqE)
_ZN34_INTERNAL_4a4d7278_4_k_cu_e8bcbaae6thrust24THRUST_300001_SM_1000_NS3seqE:
	.zero		1
	.type		_ZN34_INTERNAL_4a4d7278_4_k_cu_e8bcbaae4cuda3std3__420unreachable_sentinelE,@object
	.size		_ZN34_INTERNAL_4a4d7278_4_k_cu_e8bcbaae4cuda3std3__420unreachable_sentinelE,(_ZN34_INTERNAL_4a4d7278_4_k_cu_e8bcbaae4cuda3std6ranges3__45__cpo5ssizeE - _ZN34_INTERNAL_4a4d7278_4_k_cu_e8bcbaae4cuda3std3__420unreachable_sentinelE)
_ZN34_INTERNAL_4a4d7278_4_k_cu_e8bcbaae4cuda3std3__420unreachable_sentinelE:
	.zero		1
	.type		_ZN34_INTERNAL_4a4d7278_4_k_cu_e8bcbaae4cuda3std6ranges3__45__cpo5ssizeE,@object
	.size		_ZN34_INTERNAL_4a4d7278_4_k_cu_e8bcbaae4cuda3std6ranges3__45__cpo5ssizeE,(_ZN34_INTERNAL_4a4d7278_4_k_cu_e8bcbaae6thrust24THRUST_300001_SM_1000_NS12placeholders2_3E - _ZN34_INTERNAL_4a4d7278_4_k_cu_e8bcbaae4cuda3std6ranges3__45__cpo5ssizeE)
_ZN34_INTERNAL_4a4d7278_4_k_cu_e8bcbaae4cuda3std6ranges3__45__cpo5ssizeE:
	.zero		1
	.type		_ZN34_INTERNAL_4a4d7278_4_k_cu_e8bcbaae6thrust24THRUST_300001_SM_1000_NS12placeholders2_3E,@object
	.size		_ZN34_INTERNAL_4a4d7278_4_k_cu_e8bcbaae6thrust24THRUST_300001_SM_1000_NS12placeholders2_3E,(_ZN34_INTERNAL_4a4d7278_4_k_cu_e8bcbaae4cuda3std3__45__cpo4cendE - _ZN34_INTERNAL_4a4d7278_4_k_cu_e8bcbaae6thrust24THRUST_300001_SM_1000_NS12placeholders2_3E)
_ZN34_INTERNAL_4a4d7278_4_k_cu_e8bcbaae6thrust24THRUST_300001_SM_1000_NS12placeholders2_3E:
	.zero		1
	.type		_ZN34_INTERNAL_4a4d7278_4_k_cu_e8bcbaae4cuda3std3__45__cpo4cendE,@object
	.size		_ZN34_INTERNAL_4a4d7278_4_k_cu_e8bcbaae4cuda3std3__45__cpo4cendE,(_ZN34_INTERNAL_4a4d7278_4_k_cu_e8bcbaae4cuda3std6ranges3__45__cpo4cendE - _ZN34_INTERNAL_4a4d7278_4_k_cu_e8bcbaae4cuda3std3__45__cpo4cendE)
_ZN34_INTERNAL_4a4d7278_4_k_cu_e8bcbaae4cuda3std3__45__cpo4cendE:
	.zero		1
	.type		_ZN34_INTERNAL_4a4d7278_4_k_cu_e8bcbaae4cuda3std6ranges3__45__cpo4cendE,@object
	.size		_ZN34_INTERNAL_4a4d7278_4_k_cu_e8bcbaae4cuda3std6ranges3__45__cpo4cendE,(_ZN34_INTERNAL_4a4d7278_4_k_cu_e8bcbaae6thrust24THRUST_300001_SM_1000_NS12placeholders2_7E - _ZN34_INTERNAL_4a4d7278_4_k_cu_e8bcbaae4cuda3std6ranges3__45__cpo4cendE)
_ZN34_INTERNAL_4a4d7278_4_k_cu_e8bcbaae4cuda3std6ranges3__45__cpo4cendE:
	.zero		1
	.type		_ZN34_INTERNAL_4a4d7278_4_k_cu_e8bcbaae6thrust24THRUST_300001_SM_1000_NS12placeholders2_7E,@object
	.size		_ZN34_INTERNAL_4a4d7278_4_k_cu_e8bcbaae6thrust24THRUST_300001_SM_1000_NS12placeholders2_7E,(_ZN34_INTERNAL_4a4d7278_4_k_cu_e8bcbaae4cuda3std3__45__cpo5crendE - _ZN34_INTERNAL_4a4d7278_4_k_cu_e8bcbaae6thrust24THRUST_300001_SM_1000_NS12placeholders2_7E)
_ZN34_INTERNAL_4a4d7278_4_k_cu_e8bcbaae6thrust24THRUST_300001_SM_1000_NS12placeholders2_7E:
	.zero		1
	.type		_ZN34_INTERNAL_4a4d7278_4_k_cu_e8bcbaae4cuda3std3__45__cpo5crendE,@object
	.size		_ZN34_INTERNAL_4a4d7278_4_k_cu_e8bcbaae4cuda3std3__45__cpo5crendE,(_ZN34_INTERNAL_4a4d7278_4_k_cu_e8bcbaae4cuda3std6ranges3__45__cpo4prevE - _ZN34_INTERNAL_4a4d7278_4_k_cu_e8bcbaae4cuda3std3__45__cpo5crendE)
_ZN34_INTERNAL_4a4d7278_4_k_cu_e8bcbaae4cuda3std3__45__cpo5crendE:
	.zero		1
	.type		_ZN34_INTERNAL_4a4d7278_4_k_cu_e8bcbaae4cuda3std6ranges3__45__cpo4prevE,@object
	.size		_ZN34_INTERNAL_4a4d7278_4_k_cu_e8bcbaae4cuda3std6ranges3__45__cpo4prevE,(_ZN34_INTERNAL_4a4d7278_4_k_cu_e8bcbaae4cuda3std6ranges3__45__cpo9iter_moveE - _ZN34_INTERNAL_4a4d7278_4_k_cu_e8bcbaae4cuda3std6ranges3__45__cpo4prevE)
_ZN34_INTERNAL_4a4d7278_4_k_cu_e8bcbaae4cuda3std6ranges3__45__cpo4prevE:
	.zero		1
	.type		_ZN34_INTERNAL_4a4d7278_4_k_cu_e8bcbaae4cuda3std6ranges3__45__cpo9iter_moveE,@object
	.size		_ZN34_INTERNAL_4a4d7278_4_k_cu_e8bcbaae4cuda3std6ranges3__45__cpo9iter_moveE,(_ZN34_INTERNAL_4a4d7278_4_k_cu_e8bcbaae6thrust24THRUST_300001_SM_1000_NS6system6detail10sequential3seqE - _ZN34_INTERNAL_4a4d7278_4_k_cu_e8bcbaae4cuda3std6ranges3__45__cpo9iter_moveE)
_ZN34_INTERNAL_4a4d7278_4_k_cu_e8bcbaae4cuda3std6ranges3__45__cpo9iter_moveE:
	.zero		1
	.type		_ZN34_INTERNAL_4a4d7278_4_k_cu_e8bcbaae6thrust24THRUST_300001_SM_1000_NS6system6detail10sequential3seqE,@object
	.size		_ZN34_INTERNAL_4a4d7278_4_k_cu_e8bcbaae6thrust24THRUST_300001_SM_1000_NS6system6detail10sequential3seqE,(_ZN34_INTERNAL_4a4d7278_4_k_cu_e8bcbaae6thrust24THRUST_300001_SM_1000_NS12placeholders2_9E - _ZN34_INTERNAL_4a4d7278_4_k_cu_e8bcbaae6thrust24THRUST_300001_SM_1000_NS6system6detail10sequential3seqE)
_ZN34_INTERNAL_4a4d7278_4_k_cu_e8bcbaae6thrust24THRUST_300001_SM_1000_NS6system6detail10sequential3seqE:
	.zero		1
	.type		_ZN34_INTERNAL_4a4d7278_4_k_cu_e8bcbaae6thrust24THRUST_300001_SM_1000_NS12placeholders2_9E,@object
	.size		_ZN34_INTERNAL_4a4d7278_4_k_cu_e8bcbaae6thrust24THRUST_300001_SM_1000_NS12placeholders2_9E,(_ZN34_INTERNAL_4a4d7278_4_k_cu_e8bcbaae4cuda3std3__419piecewise_constructE - _ZN34_INTERNAL_4a4d7278_4_k_cu_e8bcbaae6thrust24THRUST_300001_SM_1000_NS12placeholders2_9E)
_ZN34_INTERNAL_4a4d7278_4_k_cu_e8bcbaae6thrust24THRUST_300001_SM_1000_NS12placeholders2_9E:
	.zero		1
	.type		_ZN34_INTERNAL_4a4d7278_4_k_cu_e8bcbaae4cuda3std3__419piecewise_constructE,@object
	.size		_ZN34_INTERNAL_4a4d7278_4_k_cu_e8bcbaae4cuda3std3__419piecewise_constructE,(_ZN34_INTERNAL_4a4d7278_4_k_cu_e8bcbaae4cuda3std6ranges3__45__cpo5cdataE - _ZN34_INTERNAL_4a4d7278_4_k_cu_e8bcbaae4cuda3std3__419piecewise_constructE)
_ZN34_INTERNAL_4a4d7278_4_k_cu_e8bcbaae4cuda3std3__419piecewise_constructE:
	.zero		1
	.type		_ZN34_INTERNAL_4a4d7278_4_k_cu_e8bcbaae4cuda3std6ranges3__45__cpo5cdataE,@object
	.size		_ZN34_INTERNAL_4a4d7278_4_k_cu_e8bcbaae4cuda3std6ranges3__45__cpo5cdataE,(_ZN34_INTERNAL_4a4d7278_4_k_cu_e8bcbaae6thrust24THRUST_300001_SM_1000_NS12placeholders2_1E - _ZN34_INTERNAL_4a4d7278_4_k_cu_e8bcbaae4cuda3std6ranges3__45__cpo5cdataE)
_ZN34_INTERNAL_4a4d7278_4_k_cu_e8bcbaae4cuda3std6ranges3__45__cpo5cdataE:
	.zero		1
	.type		_ZN34_INTERNAL_4a4d7278_4_k_cu_e8bcbaae6thrust24THRUST_300001_SM_1000_NS12placeholders2_1E,@object
	.size		_ZN34_INTERNAL_4a4d7278_4_k_cu_e8bcbaae6thrust24THRUST_300001_SM_1000_NS12placeholders2_1E,(_ZN34_INTERNAL_4a4d7278_4_k_cu_e8bcbaae4cuda3std3__45__cpo3endE - _ZN34_INTERNAL_4a4d7278_4_k_cu_e8bcbaae6thrust24THRUST_300001_SM_1000_NS12placeholders2_1E)
_ZN34_INTERNAL_4a4d7278_4_k_cu_e8bcbaae6thrust24THRUST_300001_SM_1000_NS12placeholders2_1E:
	.zero		1
	.type		_ZN34_INTERNAL_4a4d7278_4_k_cu_e8bcbaae4cuda3std3__45__cpo3endE,@object
	.size		_ZN34_INTERNAL_4a4d7278_4_k_cu_e8bcbaae4cuda3std3__45__cpo3endE,(_ZN34_INTERNAL_4a4d7278_4_k_cu_e8bcbaae4cuda3std6ranges3__45__cpo3endE - _ZN34_INTERNAL_4a4d7278_4_k_cu_e8bcbaae4cuda3std3__45__cpo3endE)
_ZN34_INTERNAL_4a4d7278_4_k_cu_e8bcbaae4cuda3std3__45__cpo3endE:
	.zero		1
	.type		_ZN34_INTERNAL_4a4d7278_4_k_cu_e8bcbaae4cuda3std6ranges3__45__cpo3endE,@object
	.size		_ZN34_INTERNAL_4a4d7278_4_k_cu_e8bcbaae4cuda3std6ranges3__45__cpo3endE,(_ZN34_INTERNAL_4a4d7278_4_k_cu_e8bcbaae6thrust24THRUST_300001_SM_1000_NS12placeholders2_5E - _ZN34_INTERNAL_4a4d7278_4_k_cu_e8bcbaae4cuda3std6ranges3__45__cpo3endE)
_ZN34_INTERNAL_4a4d7278_4_k_cu_e8bcbaae4cuda3std6ranges3__45__cpo3endE:
	.zero		1
	.type		_ZN34_INTERNAL_4a4d7278_4_k_cu_e8bcbaae6thrust24THRUST_300001_SM_1000_NS12placeholders2_5E,@object
	.size		_ZN34_INTERNAL_4a4d7278_4_k_cu_e8bcbaae6thrust24THRUST_300001_SM_1000_NS12placeholders2_5E,(_ZN34_INTERNAL_4a4d7278_4_k_cu_e8bcbaae4cuda3std3__45__cpo4rendE - _ZN34_INTERNAL_4a4d7278_4_k_cu_e8bcbaae6thrust24THRUST_300001_SM_1000_NS12placeholders2_5E)
_ZN34_INTERNAL_4a4d7278_4_k_cu_e8bcbaae6thrust24THRUST_300001_SM_1000_NS12placeholders2_5E:
	.zero		1
	.type		_ZN34_INTERNAL_4a4d7278_4_k_cu_e8bcbaae4cuda3std3__45__cpo4rendE,@object
	.size		_ZN34_INTERNAL_4a4d7278_4_k_cu_e8bcbaae4cuda3std3__45__cpo4rendE,(_ZN34_INTERNAL_4a4d7278_4_k_cu_e8bcbaae4cuda3std6ranges3__45__cpo9iter_swapE - _ZN34_INTERNAL_4a4d7278_4_k_cu_e8bcbaae4cuda3std3__45__cpo4rendE)
_ZN34_INTERNAL_4a4d7278_4_k_cu_e8bcbaae4cuda3std3__45__cpo4rendE:
	.zero		1
	.type		_ZN34_INTERNAL_4a4d7278_4_k_cu_e8bcbaae4cuda3std6ranges3__45__cpo9iter_swapE,@object
	.size		_ZN34_INTERNAL_4a4d7278_4_k_cu_e8bcbaae4cuda3std6ranges3__45__cpo9iter_swapE,(_ZN34_INTERNAL_4a4d7278_4_k_cu_e8bcbaae4cuda3std3__48unexpectE - _ZN34_INTERNAL_4a4d7278_4_k_cu_e8bcbaae4cuda3std6ranges3__45__cpo9iter_swapE)
_ZN34_INTERNAL_4a4d7278_4_k_cu_e8bcbaae4cuda3std6ranges3__45__cpo9iter_swapE:
	.zero		1
	.type		_ZN34_INTERNAL_4a4d7278_4_k_cu_e8bcbaae4cuda3std3__48unexpectE,@object
	.size		_ZN34_INTERNAL_4a4d7278_4_k_cu_e8bcbaae4cuda3std3__48unexpectE,(_ZN34_INTERNAL_4a4d7278_4_k_cu_e8bcbaae6thrust24THRUST_300001_SM_1000_NS8cuda_cub3parE - _ZN34_INTERNAL_4a4d7278_4_k_cu_e8bcbaae4cuda3std3__48unexpectE)
_ZN34_INTERNAL_4a4d7278_4_k_cu_e8bcbaae4cuda3std3__48unexpectE:
	.zero		1
	.type		_ZN34_INTERNAL_4a4d7278_4_k_cu_e8bcbaae6thrust24THRUST_300001_SM_1000_NS8cuda_cub3parE,@object
	.size		_ZN34_INTERNAL_4a4d7278_4_k_cu_e8bcbaae6thrust24THRUST_300001_SM_1000_NS8cuda_cub3parE,(.L_29 - _ZN34_INTERNAL_4a4d7278_4_k_cu_e8bcbaae6thrust24THRUST_300001_SM_1000_NS8cuda_cub3parE)
_ZN34_INTERNAL_4a4d7278_4_k_cu_e8bcbaae6thrust24THRUST_300001_SM_1000_NS8cuda_cub3parE:
	.zero		1
.L_29:


//--------------------- .nv.shared._Z10ASPT_densePiS_S_S_S_S_S_ --------------------------
	.section	.nv.shared._Z10ASPT_densePiS_S_S_S_S_S_,"aw",@nobits
	.sectionflags	@""
	.align	4
.nv.shared._Z10ASPT_densePiS_S_S_S_S_S_:
	.zero		33792


//--------------------- .nv.constant0._ZN3cub18CUB_300001_SM_10006detail11EmptyKernelIvEEvv --------------------------
	.section	.nv.constant0._ZN3cub18CUB_300001_SM_10006detail11EmptyKernelIvEEvv,"a",@progbits
	.sectionflags	@""
	.align	4
.nv.constant0._ZN3cub18CUB_300001_SM_10006detail11EmptyKernelIvEEvv:
	.zero		896


//--------------------- .nv.constant0._Z11ASPT_sparsePiS_S_S_S_S_ --------------------------
	.section	.nv.constant0._Z11ASPT_sparsePiS_S_S_S_S_,"a",@progbits
	.sectionflags	@""
	.align	4
.nv.constant0._Z11ASPT_sparsePiS_S_S_S_S_:
	.zero		944


//--------------------- .nv.constant0._Z10ASPT_densePiS_S_S_S_S_S_ --------------------------
	.section	.nv.constant0._Z10ASPT_densePiS_S_S_S_S_S_,"a",@progbits
	.sectionflags	@""
	.align	4
.nv.constant0._Z10ASPT_densePiS_S_S_S_S_S_:
	.zero		952


//--------------------- .nv.constant0._Z14find_dense_GPUPiS_S_ii --------------------------
	.section	.nv.constant0._Z14find_dense_GPUPiS_S_ii,"a",@progbits
	.sectionflags	@""
	.align	4
.nv.constant0._Z14find_dense_GPUPiS_S_ii:
	.zero		928


//--------------------- .nv.constant0._Z4SPMMPiS_S_S_S_S_ --------------------------
	.section	.nv.constant0._Z4SPMMPiS_S_S_S_S_,"a",@progbits
	.sectionflags	@""
	.align	4
.nv.constant0._Z4SPMMPiS_S_S_S_S_:
	.zero		944


//--------------------- .nv.constant0._Z2MMPiS_S_S_S_iii --------------------------
	.section	.nv.constant0._Z2MMPiS_S_S_S_iii,"a",@progbits
	.sectionflags	@""
	.align	4
.nv.constant0._Z2MMPiS_S_S_S_iii:
	.zero		948


//--------------------- .nv.constant0._Z10getBucketsPiS_iiii --------------------------
	.section	.nv.constant0._Z10getBucketsPiS_iiii,"a",@progbits
	.sectionflags	@""
	.align	4
.nv.constant0._Z10getBucketsPiS_iiii:
	.zero		928


//--------------------- .nv.constant0._Z6getSigPiS_S_S_ii --------------------------
	.section	.nv.constant0._Z6getSigPiS_S_S_ii,"a",@progbits
	.sectionflags	@""
	.align	4
.nv.constant0._Z6getSigPiS_S_S_ii:
	.zero		936


//--------------------- SYMBOLS --------------------------

	.type		.nv.reservedSmem.offset0,@object
	.size		.nv.reservedSmem.offset0,0x4
	.type		.nv.reservedSmem.cap,@object
	.size		.nv.reservedSmem.cap,0x4
